//
// Generated by NVIDIA NVVM Compiler
//
// Compiler Build ID: CL-36424714
// Cuda compilation tools, release 13.0, V13.0.88
// Based on NVVM 20.0.0
//

.version 9.0
.target sm_100
.address_size 64

	// .globl	_Z12computeLevelmmPhPi
// _ZZ12computeLevelmmPhPiE4hist has been demoted
// _ZZ12computeLevelmmPhPiE4sum1 has been demoted
// _ZZ12computeLevelmmPhPiE4sumB has been demoted
// _ZZ12computeLevelmmPhPiE5total has been demoted
// _ZZ12computeLevelmmPhPiE2wB has been demoted

.visible .entry _Z12computeLevelmmPhPi(
	.param .u64 _Z12computeLevelmmPhPi_param_0,
	.param .u64 _Z12computeLevelmmPhPi_param_1,
	.param .u64 .ptr .align 1 _Z12computeLevelmmPhPi_param_2,
	.param .u64 .ptr .align 1 _Z12computeLevelmmPhPi_param_3
)
{
	.reg .pred 	%p<16>;
	.reg .b16 	%rs<2>;
	.reg .b32 	%r<260>;
	.reg .b64 	%rd<11>;
	// demoted variable
	.shared .align 4 .b8 _ZZ12computeLevelmmPhPiE4hist[1024];
	// demoted variable
	.shared .align 4 .u32 _ZZ12computeLevelmmPhPiE4sum1;
	// demoted variable
	.shared .align 4 .u32 _ZZ12computeLevelmmPhPiE4sumB;
	// demoted variable
	.shared .align 4 .u32 _ZZ12computeLevelmmPhPiE5total;
	// demoted variable
	.shared .align 4 .u32 _ZZ12computeLevelmmPhPiE2wB;
	ld.param.u64 	%rd3, [_Z12computeLevelmmPhPi_param_0];
	ld.param.u64 	%rd4, [_Z12computeLevelmmPhPi_param_1];
	ld.param.u64 	%rd5, [_Z12computeLevelmmPhPi_param_2];
	ld.param.u64 	%rd6, [_Z12computeLevelmmPhPi_param_3];
	mov.u32 	%r1, %tid.x;
	setp.gt.u32 	%p1, %r1, 255;
	@%p1 bra 	$L__BB0_2;
	shl.b32 	%r52, %r1, 2;
	mov.u32 	%r53, _ZZ12computeLevelmmPhPiE4hist;
	add.s32 	%r54, %r53, %r52;
	mov.b32 	%r55, 0;
	st.shared.u32 	[%r54], %r55;
$L__BB0_2:
	bar.sync 	0;
	mov.u32 	%r56, %ctaid.x;
	mov.u32 	%r57, %ntid.x;
	mad.lo.s32 	%r58, %r56, %r57, %r1;
	mov.u32 	%r59, %ctaid.y;
	mov.u32 	%r60, %ntid.y;
	mov.u32 	%r2, %tid.y;
	mad.lo.s32 	%r61, %r59, %r60, %r2;
	cvt.s64.s32 	%rd1, %r58;
	setp.le.u64 	%p2, %rd3, %rd1;
	cvt.u64.u32 	%rd2, %r61;
	setp.le.u64 	%p3, %rd4, %rd2;
	or.pred  	%p4, %p2, %p3;
	@%p4 bra 	$L__BB0_4;
	mad.lo.s64 	%rd7, %rd4, %rd1, %rd2;
	cvta.to.global.u64 	%rd8, %rd5;
	add.s64 	%rd9, %rd8, %rd7;
	ld.global.u8 	%rs1, [%rd9];
	mul.wide.u16 	%r63, %rs1, 4;
	mov.u32 	%r64, _ZZ12computeLevelmmPhPiE4hist;
	add.s32 	%r65, %r64, %r63;
	atom.shared.add.u32 	%r66, [%r65], 1;
$L__BB0_4:
	bar.sync 	0;
	or.b32  	%r67, %r1, %r2;
	setp.ne.s32 	%p5, %r67, 0;
	@%p5 bra 	$L__BB0_18;
	mov.b32 	%r242, 0;
	mov.u32 	%r70, _ZZ12computeLevelmmPhPiE4hist;
	mov.u32 	%r243, %r242;
	mov.u32 	%r244, %r242;
$L__BB0_6:
	shl.b32 	%r69, %r244, 2;
	add.s32 	%r71, %r70, %r69;
	ld.shared.u32 	%r72, [%r71];
	add.s32 	%r73, %r243, %r72;
	mad.lo.s32 	%r74, %r72, %r244, %r242;
	ld.shared.u32 	%r75, [%r71+4];
	add.s32 	%r76, %r73, %r75;
	mad.lo.s32 	%r77, %r75, %r244, %r75;
	add.s32 	%r78, %r74, %r77;
	add.s32 	%r79, %r244, 2;
	ld.shared.u32 	%r80, [%r71+8];
	add.s32 	%r81, %r76, %r80;
	mad.lo.s32 	%r82, %r80, %r79, %r78;
	add.s32 	%r83, %r244, 3;
	ld.shared.u32 	%r84, [%r71+12];
	add.s32 	%r85, %r81, %r84;
	mad.lo.s32 	%r86, %r84, %r83, %r82;
	add.s32 	%r87, %r244, 4;
	ld.shared.u32 	%r88, [%r71+16];
	add.s32 	%r89, %r85, %r88;
	mad.lo.s32 	%r90, %r88, %r87, %r86;
	add.s32 	%r91, %r244, 5;
	ld.shared.u32 	%r92, [%r71+20];
	add.s32 	%r93, %r89, %r92;
	mad.lo.s32 	%r94, %r92, %r91, %r90;
	add.s32 	%r95, %r244, 6;
	ld.shared.u32 	%r96, [%r71+24];
	add.s32 	%r97, %r93, %r96;
	mad.lo.s32 	%r98, %r96, %r95, %r94;
	add.s32 	%r99, %r244, 7;
	ld.shared.u32 	%r100, [%r71+28];
	add.s32 	%r101, %r97, %r100;
	mad.lo.s32 	%r102, %r100, %r99, %r98;
	add.s32 	%r103, %r244, 8;
	ld.shared.u32 	%r104, [%r71+32];
	add.s32 	%r105, %r101, %r104;
	mad.lo.s32 	%r106, %r104, %r103, %r102;
	add.s32 	%r107, %r244, 9;
	ld.shared.u32 	%r108, [%r71+36];
	add.s32 	%r109, %r105, %r108;
	mad.lo.s32 	%r110, %r108, %r107, %r106;
	add.s32 	%r111, %r244, 10;
	ld.shared.u32 	%r112, [%r71+40];
	add.s32 	%r113, %r109, %r112;
	mad.lo.s32 	%r114, %r112, %r111, %r110;
	add.s32 	%r115, %r244, 11;
	ld.shared.u32 	%r116, [%r71+44];
	add.s32 	%r117, %r113, %r116;
	mad.lo.s32 	%r118, %r116, %r115, %r114;
	add.s32 	%r119, %r244, 12;
	ld.shared.u32 	%r120, [%r71+48];
	add.s32 	%r121, %r117, %r120;
	mad.lo.s32 	%r122, %r120, %r119, %r118;
	add.s32 	%r123, %r244, 13;
	ld.shared.u32 	%r124, [%r71+52];
	add.s32 	%r125, %r121, %r124;
	mad.lo.s32 	%r126, %r124, %r123, %r122;
	add.s32 	%r127, %r244, 14;
	ld.shared.u32 	%r128, [%r71+56];
	add.s32 	%r129, %r125, %r128;
	mad.lo.s32 	%r130, %r128, %r127, %r126;
	add.s32 	%r131, %r244, 15;
	ld.shared.u32 	%r132, [%r71+60];
	add.s32 	%r133, %r129, %r132;
	mad.lo.s32 	%r134, %r132, %r131, %r130;
	add.s32 	%r135, %r244, 16;
	ld.shared.u32 	%r136, [%r71+64];
	add.s32 	%r137, %r133, %r136;
	mad.lo.s32 	%r138, %r136, %r135, %r134;
	add.s32 	%r139, %r244, 17;
	ld.shared.u32 	%r140, [%r71+68];
	add.s32 	%r141, %r137, %r140;
	mad.lo.s32 	%r142, %r140, %r139, %r138;
	add.s32 	%r143, %r244, 18;
	ld.shared.u32 	%r144, [%r71+72];
	add.s32 	%r145, %r141, %r144;
	mad.lo.s32 	%r146, %r144, %r143, %r142;
	add.s32 	%r147, %r244, 19;
	ld.shared.u32 	%r148, [%r71+76];
	add.s32 	%r149, %r145, %r148;
	mad.lo.s32 	%r150, %r148, %r147, %r146;
	add.s32 	%r151, %r244, 20;
	ld.shared.u32 	%r152, [%r71+80];
	add.s32 	%r153, %r149, %r152;
	mad.lo.s32 	%r154, %r152, %r151, %r150;
	add.s32 	%r155, %r244, 21;
	ld.shared.u32 	%r156, [%r71+84];
	add.s32 	%r157, %r153, %r156;
	mad.lo.s32 	%r158, %r156, %r155, %r154;
	add.s32 	%r159, %r244, 22;
	ld.shared.u32 	%r160, [%r71+88];
	add.s32 	%r161, %r157, %r160;
	mad.lo.s32 	%r162, %r160, %r159, %r158;
	add.s32 	%r163, %r244, 23;
	ld.shared.u32 	%r164, [%r71+92];
	add.s32 	%r165, %r161, %r164;
	mad.lo.s32 	%r166, %r164, %r163, %r162;
	add.s32 	%r167, %r244, 24;
	ld.shared.u32 	%r168, [%r71+96];
	add.s32 	%r169, %r165, %r168;
	mad.lo.s32 	%r170, %r168, %r167, %r166;
	add.s32 	%r171, %r244, 25;
	ld.shared.u32 	%r172, [%r71+100];
	add.s32 	%r173, %r169, %r172;
	mad.lo.s32 	%r174, %r172, %r171, %r170;
	add.s32 	%r175, %r244, 26;
	ld.shared.u32 	%r176, [%r71+104];
	add.s32 	%r177, %r173, %r176;
	mad.lo.s32 	%r178, %r176, %r175, %r174;
	add.s32 	%r179, %r244, 27;
	ld.shared.u32 	%r180, [%r71+108];
	add.s32 	%r181, %r177, %r180;
	mad.lo.s32 	%r182, %r180, %r179, %r178;
	add.s32 	%r183, %r244, 28;
	ld.shared.u32 	%r184, [%r71+112];
	add.s32 	%r185, %r181, %r184;
	mad.lo.s32 	%r186, %r184, %r183, %r182;
	add.s32 	%r187, %r244, 29;
	ld.shared.u32 	%r188, [%r71+116];
	add.s32 	%r189, %r185, %r188;
	mad.lo.s32 	%r190, %r188, %r187, %r186;
	add.s32 	%r191, %r244, 30;
	ld.shared.u32 	%r192, [%r71+120];
	add.s32 	%r193, %r189, %r192;
	mad.lo.s32 	%r194, %r192, %r191, %r190;
	add.s32 	%r195, %r244, 31;
	ld.shared.u32 	%r196, [%r71+124];
	add.s32 	%r243, %r193, %r196;
	mad.lo.s32 	%r242, %r196, %r195, %r194;
	add.s32 	%r244, %r244, 32;
	setp.ne.s32 	%p6, %r244, 256;
	@%p6 bra 	$L__BB0_6;
	st.shared.u32 	[_ZZ12computeLevelmmPhPiE5total], %r243;
	st.shared.u32 	[_ZZ12computeLevelmmPhPiE4sum1], %r242;
	bar.sync 	0;
	ld.shared.u32 	%r9, [_ZZ12computeLevelmmPhPiE5total];
	add.s32 	%r245, %r70, 8;
	mov.b32 	%r248, 0;
	mov.b32 	%r247, 8;
	mov.b32 	%r246, -1;
	ld.shared.u32 	%r10, [_ZZ12computeLevelmmPhPiE4sum1];
	mov.u32 	%r249, %r248;
	mov.u32 	%r253, %r248;
	mov.u32 	%r252, %r248;
$L__BB0_8:
	add.s32 	%r18, %r246, 1;
	ld.shared.u32 	%r202, [%r245+-8];
	add.s32 	%r19, %r202, %r249;
	add.s32 	%r20, %r246, 4;
	mad.lo.s32 	%r21, %r202, %r246, %r248;
	sub.s32 	%r22, %r9, %r19;
	min.s32 	%r204, %r19, %r22;
	setp.lt.s32 	%p7, %r204, 1;
	@%p7 bra 	$L__BB0_10;
	sub.s32 	%r205, %r10, %r21;
	div.s32 	%r206, %r205, %r22;
	mul.lo.s32 	%r207, %r19, %r22;
	div.s32 	%r208, %r21, %r19;
	sub.s32 	%r209, %r208, %r206;
	mul.lo.s32 	%r210, %r207, %r209;
	mul.lo.s32 	%r211, %r210, %r209;
	setp.lt.s32 	%p8, %r211, %r252;
	max.s32 	%r252, %r211, %r252;
	selp.b32 	%r253, %r253, %r18, %p8;
$L__BB0_10:
	add.s32 	%r27, %r246, 2;
	ld.shared.u32 	%r212, [%r245+-4];
	add.s32 	%r28, %r212, %r19;
	mad.lo.s32 	%r29, %r212, %r18, %r21;
	sub.s32 	%r30, %r9, %r28;
	min.s32 	%r214, %r28, %r30;
	setp.lt.s32 	%p9, %r214, 1;
	@%p9 bra 	$L__BB0_12;
	sub.s32 	%r215, %r10, %r29;
	div.s32 	%r216, %r215, %r30;
	mul.lo.s32 	%r217, %r28, %r30;
	div.s32 	%r218, %r29, %r28;
	sub.s32 	%r219, %r218, %r216;
	mul.lo.s32 	%r220, %r217, %r219;
	mul.lo.s32 	%r221, %r220, %r219;
	setp.lt.s32 	%p10, %r221, %r252;
	max.s32 	%r252, %r221, %r252;
	selp.b32 	%r253, %r253, %r27, %p10;
$L__BB0_12:
	add.s32 	%r35, %r246, 3;
	ld.shared.u32 	%r222, [%r245];
	add.s32 	%r36, %r222, %r28;
	mad.lo.s32 	%r37, %r222, %r27, %r29;
	sub.s32 	%r38, %r9, %r36;
	min.s32 	%r224, %r36, %r38;
	setp.lt.s32 	%p11, %r224, 1;
	@%p11 bra 	$L__BB0_14;
	sub.s32 	%r225, %r10, %r37;
	div.s32 	%r226, %r225, %r38;
	mul.lo.s32 	%r227, %r36, %r38;
	div.s32 	%r228, %r37, %r36;
	sub.s32 	%r229, %r228, %r226;
	mul.lo.s32 	%r230, %r227, %r229;
	mul.lo.s32 	%r231, %r230, %r229;
	setp.lt.s32 	%p12, %r231, %r252;
	max.s32 	%r252, %r231, %r252;
	selp.b32 	%r253, %r253, %r35, %p12;
$L__BB0_14:
	ld.shared.u32 	%r232, [%r245+4];
	add.s32 	%r249, %r232, %r36;
	mad.lo.s32 	%r248, %r232, %r35, %r37;
	sub.s32 	%r45, %r9, %r249;
	min.s32 	%r234, %r249, %r45;
	setp.lt.s32 	%p13, %r234, 1;
	@%p13 bra 	$L__BB0_16;
	sub.s32 	%r235, %r10, %r248;
	div.s32 	%r236, %r235, %r45;
	mul.lo.s32 	%r237, %r249, %r45;
	div.s32 	%r238, %r248, %r249;
	sub.s32 	%r239, %r238, %r236;
	mul.lo.s32 	%r240, %r237, %r239;
	mul.lo.s32 	%r241, %r240, %r239;
	setp.lt.s32 	%p14, %r241, %r252;
	max.s32 	%r252, %r241, %r252;
	selp.b32 	%r253, %r253, %r20, %p14;
$L__BB0_16:
	add.s32 	%r247, %r247, 16;
	add.s32 	%r245, %r245, 16;
	setp.ne.s32 	%p15, %r247, 1032;
	mov.u32 	%r246, %r20;
	@%p15 bra 	$L__BB0_8;
	st.shared.u32 	[_ZZ12computeLevelmmPhPiE2wB], %r249;
	st.shared.u32 	[_ZZ12computeLevelmmPhPiE4sumB], %r248;
	bar.sync 	0;
	cvta.to.global.u64 	%rd10, %rd6;
	st.global.u32 	[%rd10], %r253;
$L__BB0_18:
	ret;

}
	// .globl	_Z14thresholdImagemmPhPiS_
.visible .entry _Z14thresholdImagemmPhPiS_(
	.param .u64 _Z14thresholdImagemmPhPiS__param_0,
	.param .u64 _Z14thresholdImagemmPhPiS__param_1,
	.param .u64 .ptr .align 1 _Z14thresholdImagemmPhPiS__param_2,
	.param .u64 .ptr .align 1 _Z14thresholdImagemmPhPiS__param_3,
	.param .u64 .ptr .align 1 _Z14thresholdImagemmPhPiS__param_4
)
{
	.reg .pred 	%p<5>;
	.reg .b16 	%rs<3>;
	.reg .b32 	%r<12>;
	.reg .b64 	%rd<16>;

	ld.param.u64 	%rd8, [_Z14thresholdImagemmPhPiS__param_0];
	ld.param.u64 	%rd9, [_Z14thresholdImagemmPhPiS__param_1];
	ld.param.u64 	%rd6, [_Z14thresholdImagemmPhPiS__param_2];
	ld.param.u64 	%rd7, [_Z14thresholdImagemmPhPiS__param_3];
	ld.param.u64 	%rd10, [_Z14thresholdImagemmPhPiS__param_4];
	cvta.to.global.u64 	%rd1, %rd10;
	mov.u32 	%r1, %ctaid.x;
	mov.u32 	%r2, %ntid.x;
	mov.u32 	%r3, %tid.x;
	mad.lo.s32 	%r4, %r1, %r2, %r3;
	mov.u32 	%r5, %ctaid.y;
	mov.u32 	%r6, %ntid.y;
	mov.u32 	%r7, %tid.y;
	mad.lo.s32 	%r8, %r5, %r6, %r7;
	cvt.s64.s32 	%rd2, %r4;
	setp.le.u64 	%p1, %rd8, %rd2;
	cvt.u64.u32 	%rd3, %r8;
	setp.le.u64 	%p2, %rd9, %rd3;
	or.pred  	%p3, %p1, %p2;
	@%p3 bra 	$L__BB1_4;
	cvta.to.global.u64 	%rd11, %rd7;
	cvta.to.global.u64 	%rd12, %rd6;
	ld.global.u32 	%r10, [%rd11];
	mad.lo.s64 	%rd4, %rd9, %rd2, %rd3;
	add.s64 	%rd13, %rd12, %rd4;
	ld.global.u8 	%r11, [%rd13];
	setp.le.s32 	%p4, %r10, %r11;
	@%p4 bra 	$L__BB1_3;
	add.s64 	%rd15, %rd1, %rd4;
	mov.b16 	%rs2, 0;
	st.global.u8 	[%rd15], %rs2;
	bra.uni 	$L__BB1_4;
$L__BB1_3:
	add.s64 	%rd14, %rd1, %rd4;
	mov.b16 	%rs1, 255;
	st.global.u8 	[%rd14], %rs1;
$L__BB1_4:
	ret;

}


// ===== COMPILED SASS (sm_100) =====

	.target	sm_100

	.elftype	@"ET_EXEC"


//--------------------- .note.nv.tkinfo           --------------------------
	.section	.note.nv.tkinfo,"",@"SHT_NOTE"
	.sectionflags	@"SHF_NOTE_NV_TKINFO"
	.tkinfo
        /*0018*/ 	.word	0x00000002
        /*0030*/ 	.string	""
        /*0030*/ 	.string	"ptxas"
        /*0030*/ 	.string	"Cuda compilation tools, release 13.0, V13.0.88"
        /*0030*/ 	.string	"Build cuda_13.0.r13.0/compiler.36424714_0"
        /*0030*/ 	.string	"-arch sm_100 -m 64 "



//--------------------- .note.nv.cuinfo           --------------------------
	.section	.note.nv.cuinfo,"",@"SHT_NOTE"
	.sectionflags	@"SHF_NOTE_NV_CUINFO"
        /*0018*/ 	.short	0x0002
        /*001a*/ 	.short	0x0064
        /*001c*/ 	.short	0x0082
	.zero		2


//--------------------- .nv.info                  --------------------------
	.section	.nv.info,"",@"SHT_CUDA_INFO"
	.align	4


	//----- nvinfo : EIATTR_REGCOUNT
	.align		4
        /*0000*/ 	.byte	0x04, 0x2f
        /*0002*/ 	.short	(.L_1 - .L_0)
	.align		4
.L_0:
        /*0004*/ 	.word	index@(_Z12computeLevelmmPhPi)
        /*0008*/ 	.word	0x0000001f


	//----- nvinfo : EIATTR_FRAME_SIZE
	.align		4
.L_1:
        /*000c*/ 	.byte	0x04, 0x11
        /*000e*/ 	.short	(.L_3 - .L_2)
	.align		4
.L_2:
        /*0010*/ 	.word	index@(_Z12computeLevelmmPhPi)
        /*0014*/ 	.word	0x00000000


	//----- nvinfo : EIATTR_REGCOUNT
	.align		4
.L_3:
        /*0018*/ 	.byte	0x04, 0x2f
        /*001a*/ 	.short	(.L_5 - .L_4)
	.align		4
.L_4:
        /*001c*/ 	.word	index@(_Z14thresholdImagemmPhPiS_)
        /*0020*/ 	.word	0x0000000c


	//----- nvinfo : EIATTR_FRAME_SIZE
	.align		4
.L_5:
        /*0024*/ 	.byte	0x04, 0x11
        /*0026*/ 	.short	(.L_7 - .L_6)
	.align		4
.L_6:
        /*0028*/ 	.word	index@(_Z14thresholdImagemmPhPiS_)
        /*002c*/ 	.word	0x00000000


	//----- nvinfo : EIATTR_MIN_STACK_SIZE
	.align		4
.L_7:
        /*0030*/ 	.byte	0x04, 0x12
        /*0032*/ 	.short	(.L_9 - .L_8)
	.align		4
.L_8:
        /*0034*/ 	.word	index@(_Z14thresholdImagemmPhPiS_)
        /*0038*/ 	.word	0x00000000


	//----- nvinfo : EIATTR_MIN_STACK_SIZE
	.align		4
.L_9:
        /*003c*/ 	.byte	0x04, 0x12
        /*003e*/ 	.short	(.L_11 - .L_10)
	.align		4
.L_10:
        /*0040*/ 	.word	index@(_Z12computeLevelmmPhPi)
        /*0044*/ 	.word	0x00000000
.L_11:


//--------------------- .nv.compat                --------------------------
	.section	.nv.compat,"",@"SHT_CUDA_COMPAT_INFO"
	.align	4
        /*0000*/ 	.byte	0x02, 0x09, 0x00, 0x00, 0x02, 0x02, 0x01, 0x00, 0x02, 0x05, 0x05, 0x00, 0x03, 0x07, 0x01, 0x01
        /*0010*/ 	.byte	0x02, 0x03, 0x00, 0x00, 0x02, 0x06, 0x01, 0x00, 0x04, 0x0b, 0x08, 0x00, 0x09, 0x00, 0x00, 0x00
        /*0020*/ 	.byte	0x00, 0x00, 0x00, 0x00


//--------------------- .nv.info._Z14thresholdImagemmPhPiS_ --------------------------
	.section	.nv.info._Z14thresholdImagemmPhPiS_,"",@"SHT_CUDA_INFO"
	.sectionflags	@""
	.align	4


	//----- nvinfo : EIATTR_CUDA_API_VERSION
	.align		4
        /*0000*/ 	.byte	0x04, 0x37
        /*0002*/ 	.short	(.L_13 - .L_12)
.L_12:
        /*0004*/ 	.word	0x00000082


	//----- nvinfo : EIATTR_KPARAM_INFO
	.align		4
.L_13:
        /*0008*/ 	.byte	0x04, 0x17
        /*000a*/ 	.short	(.L_15 - .L_14)
.L_14:
        /*000c*/ 	.word	0x00000000
        /*0010*/ 	.short	0x0004
        /*0012*/ 	.short	0x0020
        /*0014*/ 	.byte	0x00, 0xf5, 0x21, 0x00


	//----- nvinfo : EIATTR_KPARAM_INFO
	.align		4
.L_15:
        /*0018*/ 	.byte	0x04, 0x17
        /*001a*/ 	.short	(.L_17 - .L_16)
.L_16:
        /*001c*/ 	.word	0x00000000
        /*0020*/ 	.short	0x0003
        /*0022*/ 	.short	0x0018
        /*0024*/ 	.byte	0x00, 0xf5, 0x21, 0x00


	//----- nvinfo : EIATTR_KPARAM_INFO
	.align		4
.L_17:
        /*0028*/ 	.byte	0x04, 0x17
        /*002a*/ 	.short	(.L_19 - .L_18)
.L_18:
        /*002c*/ 	.word	0x00000000
        /*0030*/ 	.short	0x0002
        /*0032*/ 	.short	0x0010
        /*0034*/ 	.byte	0x00, 0xf5, 0x21, 0x00


	//----- nvinfo : EIATTR_KPARAM_INFO
	.align		4
.L_19:
        /*0038*/ 	.byte	0x04, 0x17
        /*003a*/ 	.short	(.L_21 - .L_20)
.L_20:
        /*003c*/ 	.word	0x00000000
        /*0040*/ 	.short	0x0001
        /*0042*/ 	.short	0x0008
        /*0044*/ 	.byte	0x00, 0xf0, 0x21, 0x00


	//----- nvinfo : EIATTR_KPARAM_INFO
	.align		4
.L_21:
        /*0048*/ 	.byte	0x04, 0x17
        /*004a*/ 	.short	(.L_23 - .L_22)
.L_22:
        /*004c*/ 	.word	0x00000000
        /*0050*/ 	.short	0x0000
        /*0052*/ 	.short	0x0000
        /*0054*/ 	.byte	0x00, 0xf0, 0x21, 0x00


	//----- nvinfo : EIATTR_SPARSE_MMA_MASK
	.align		4
.L_23:
        /*0058*/ 	.byte	0x03, 0x50
        /*005a*/ 	.short	0x0000


	//----- nvinfo : EIATTR_MAXREG_COUNT
	.align		4
        /*005c*/ 	.byte	0x03, 0x1b
        /*005e*/ 	.short	0x00ff


	//----- nvinfo : EIATTR_MERCURY_ISA_VERSION
	.align		4
        /*0060*/ 	.byte	0x03, 0x5f
        /*0062*/ 	.short	0x0101


	//----- nvinfo : EIATTR_VRC_CTA_INIT_COUNT
	.align		4
        /*0064*/ 	.byte	0x02, 0x4a
	.zero		1
	.zero		1


	//----- nvinfo : EIATTR_EXIT_INSTR_OFFSETS
	.align		4
        /*0068*/ 	.byte	0x04, 0x1c
        /*006a*/ 	.short	(.L_25 - .L_24)


	//   ....[0]....
.L_24:
        /*006c*/ 	.word	0x000000f0


	//   ....[1]....
        /*0070*/ 	.word	0x00000210


	//   ....[2]....
        /*0074*/ 	.word	0x00000270


	//----- nvinfo : EIATTR_CBANK_PARAM_SIZE
	.align		4
.L_25:
        /*0078*/ 	.byte	0x03, 0x19
        /*007a*/ 	.short	0x0028


	//----- nvinfo : EIATTR_PARAM_CBANK
	.align		4
        /*007c*/ 	.byte	0x04, 0x0a
        /*007e*/ 	.short	(.L_27 - .L_26)
	.align		4
.L_26:
        /*0080*/ 	.word	index@(.nv.constant0._Z14thresholdImagemmPhPiS_)
        /*0084*/ 	.short	0x0380
        /*0086*/ 	.short	0x0028


	//----- nvinfo : EIATTR_SW_WAR
	.align		4
.L_27:
        /*0088*/ 	.byte	0x04, 0x36
        /*008a*/ 	.short	(.L_29 - .L_28)
.L_28:
        /*008c*/ 	.word	0x00000008
.L_29:


//--------------------- .nv.info._Z12computeLevelmmPhPi --------------------------
	.section	.nv.info._Z12computeLevelmmPhPi,"",@"SHT_CUDA_INFO"
	.sectionflags	@""
	.align	4


	//----- nvinfo : EIATTR_CUDA_API_VERSION
	.align		4
        /*0000*/ 	.byte	0x04, 0x37
        /*0002*/ 	.short	(.L_31 - .L_30)
.L_30:
        /*0004*/ 	.word	0x00000082


	//----- nvinfo : EIATTR_KPARAM_INFO
	.align		4
.L_31:
        /*0008*/ 	.byte	0x04, 0x17
        /*000a*/ 	.short	(.L_33 - .L_32)
.L_32:
        /*000c*/ 	.word	0x00000000
        /*0010*/ 	.short	0x0003
        /*0012*/ 	.short	0x0018
        /*0014*/ 	.byte	0x00, 0xf5, 0x21, 0x00


	//----- nvinfo : EIATTR_KPARAM_INFO
	.align		4
.L_33:
        /*0018*/ 	.byte	0x04, 0x17
        /*001a*/ 	.short	(.L_35 - .L_34)
.L_34:
        /*001c*/ 	.word	0x00000000
        /*0020*/ 	.short	0x0002
        /*0022*/ 	.short	0x0010
        /*0024*/ 	.byte	0x00, 0xf5, 0x21, 0x00


	//----- nvinfo : EIATTR_KPARAM_INFO
	.align		4
.L_35:
        /*0028*/ 	.byte	0x04, 0x17
        /*002a*/ 	.short	(.L_37 - .L_36)
.L_36:
        /*002c*/ 	.word	0x00000000
        /*0030*/ 	.short	0x0001
        /*0032*/ 	.short	0x0008
        /*0034*/ 	.byte	0x00, 0xf0, 0x21, 0x00


	//----- nvinfo : EIATTR_KPARAM_INFO
	.align		4
.L_37:
        /*0038*/ 	.byte	0x04, 0x17
        /*003a*/ 	.short	(.L_39 - .L_38)
.L_38:
        /*003c*/ 	.word	0x00000000
        /*0040*/ 	.short	0x0000
        /*0042*/ 	.short	0x0000
        /*0044*/ 	.byte	0x00, 0xf0, 0x21, 0x00


	//----- nvinfo : EIATTR_SPARSE_MMA_MASK
	.align		4
.L_39:
        /*0048*/ 	.byte	0x03, 0x50
        /*004a*/ 	.short	0x0000


	//----- nvinfo : EIATTR_MAXREG_COUNT
	.align		4
        /*004c*/ 	.byte	0x03, 0x1b
        /*004e*/ 	.short	0x00ff


	//----- nvinfo : EIATTR_NUM_BARRIERS
	.align		4
        /*0050*/ 	.byte	0x02, 0x4c
        /*0052*/ 	.byte	0x01
	.zero		1


	//----- nvinfo : EIATTR_MERCURY_ISA_VERSION
	.align		4
        /*0054*/ 	.byte	0x03, 0x5f
        /*0056*/ 	.short	0x0101


	//----- nvinfo : EIATTR_VRC_CTA_INIT_COUNT
	.align		4
        /*0058*/ 	.byte	0x02, 0x4a
	.zero		1
	.zero		1


	//----- nvinfo : EIATTR_EXIT_INSTR_OFFSETS
	.align		4
        /*005c*/ 	.byte	0x04, 0x1c
        /*005e*/ 	.short	(.L_41 - .L_40)


	//   ....[0]....
.L_40:
        /*0060*/ 	.word	0x00000290


	//   ....[1]....
        /*0064*/ 	.word	0x00003070


	//----- nvinfo : EIATTR_CRS_STACK_SIZE
	.align		4
.L_41:
        /*0068*/ 	.byte	0x04, 0x1e
        /*006a*/ 	.short	(.L_43 - .L_42)
.L_42:
        /*006c*/ 	.word	0x00000000


	//----- nvinfo : EIATTR_CBANK_PARAM_SIZE
	.align		4
.L_43:
        /*0070*/ 	.byte	0x03, 0x19
        /*0072*/ 	.short	0x0020


	//----- nvinfo : EIATTR_PARAM_CBANK
	.align		4
        /*0074*/ 	.byte	0x04, 0x0a
        /*0076*/ 	.short	(.L_45 - .L_44)
	.align		4
.L_44:
        /*0078*/ 	.word	index@(.nv.constant0._Z12computeLevelmmPhPi)
        /*007c*/ 	.short	0x0380
        /*007e*/ 	.short	0x0020


	//----- nvinfo : EIATTR_SW_WAR
	.align		4
.L_45:
        /*0080*/ 	.byte	0x04, 0x36
        /*0082*/ 	.short	(.L_47 - .L_46)
.L_46:
        /*0084*/ 	.word	0x00000008
.L_47:


//--------------------- .nv.callgraph             --------------------------
	.section	.nv.callgraph,"",@"SHT_CUDA_CALLGRAPH"
	.align	4
	.sectionentsize	8
	.align		4
        /*0000*/ 	.word	0x00000000
	.align		4
        /*0004*/ 	.word	0xffffffff
	.align		4
        /*0008*/ 	.word	0x00000000
	.align		4
        /*000c*/ 	.word	0xfffffffe
	.align		4
        /*0010*/ 	.word	0x00000000
	.align		4
        /*0014*/ 	.word	0xfffffffd
	.align		4
        /*0018*/ 	.word	0x00000000
	.align		4
        /*001c*/ 	.word	0xfffffffc


//--------------------- .text._Z14thresholdImagemmPhPiS_ --------------------------
	.section	.text._Z14thresholdImagemmPhPiS_,"ax",@progbits
	.align	128
        .global         _Z14thresholdImagemmPhPiS_
        .type           _Z14thresholdImagemmPhPiS_,@function
        .size           _Z14thresholdImagemmPhPiS_,(.L_x_9 - _Z14thresholdImagemmPhPiS_)
        .other          _Z14thresholdImagemmPhPiS_,@"STO_CUDA_ENTRY STV_DEFAULT"
_Z14thresholdImagemmPhPiS_:
.text._Z14thresholdImagemmPhPiS_:
[----:B------:R-:W-:Y:S01]  /*0000*/  LDC R1, c[0x0][0x37c] ;  /* 0x0000df00ff017b82 */ /* 0x000fe20000000800 */
[----:B------:R-:W0:Y:S07]  /*0010*/  S2R R5, SR_TID.Y ;  /* 0x0000000000057919 */ /* 0x000e2e0000002200 */
[----:B------:R-:W1:Y:S01]  /*0020*/  LDC R7, c[0x0][0x360] ;  /* 0x0000d800ff077b82 */ /* 0x000e620000000800 */
[----:B------:R-:W2:Y:S01]  /*0030*/  LDCU.128 UR8, c[0x0][0x380] ;  /* 0x00007000ff0877ac */ /* 0x000ea20008000c00 */
[----:B------:R-:W1:Y:S06]  /*0040*/  S2R R0, SR_TID.X ;  /* 0x0000000000007919 */ /* 0x000e6c0000002100 */
[----:B------:R-:W0:Y:S08]  /*0050*/  S2UR UR5, SR_CTAID.Y ;  /* 0x00000000000579c3 */ /* 0x000e300000002600 */
[----:B------:R-:W0:Y:S08]  /*0060*/  LDC R4, c[0x0][0x364] ;  /* 0x0000d900ff047b82 */ /* 0x000e300000000800 */
[----:B------:R-:W1:Y:S01]  /*0070*/  S2UR UR4, SR_CTAID.X ;  /* 0x00000000000479c3 */ /* 0x000e620000002500 */
[----:B0-----:R-:W-:-:S05]  /*0080*/  IMAD R4, R4, UR5, R5 ;  /* 0x0000000504047c24 */ /* 0x001fca000f8e0205 */
[----:B--2---:R-:W-:Y:S01]  /*0090*/  ISETP.GE.U32.AND P1, PT, R4, UR10, PT ;  /* 0x0000000a04007c0c */ /* 0x004fe2000bf26070 */
[----:B-1----:R-:W-:-:S03]  /*00a0*/  IMAD R7, R7, UR4, R0 ;  /* 0x0000000407077c24 */ /* 0x002fc6000f8e0200 */
[----:B------:R-:W-:Y:S02]  /*00b0*/  ISETP.GE.U32.AND.EX P1, PT, RZ, UR11, PT, P1 ;  /* 0x0000000bff007c0c */ /* 0x000fe4000bf26110 */
[----:B------:R-:W-:Y:S02]  /*00c0*/  ISETP.GE.U32.AND P0, PT, R7, UR8, PT ;  /* 0x0000000807007c0c */ /* 0x000fe4000bf06070 */
[----:B------:R-:W-:-:S04]  /*00d0*/  SHF.R.S32.HI R0, RZ, 0x1f, R7 ;  /* 0x0000001fff007819 */ /* 0x000fc80000011407 */
[----:B------:R-:W-:-:S13]  /*00e0*/  ISETP.GE.U32.OR.EX P0, PT, R0, UR9, P1, P0 ;  /* 0x0000000900007c0c */ /* 0x000fda0008f06500 */
[----:B------:R-:W-:Y:S05]  /*00f0*/  @P0 EXIT ;  /* 0x000000000000094d */ /* 0x000fea0003800000 */
[----:B------:R-:W0:Y:S01]  /*0100*/  LDCU.64 UR6, c[0x0][0x390] ;  /* 0x00007200ff0677ac */ /* 0x000e220008000a00 */
[----:B------:R-:W1:Y:S01]  /*0110*/  LDC.64 R2, c[0x0][0x398] ;  /* 0x0000e600ff027b82 */ /* 0x000e620000000a00 */
[----:B------:R-:W-:Y:S02]  /*0120*/  IMAD R0, R0, UR10, RZ ;  /* 0x0000000a00007c24 */ /* 0x000fe4000f8e02ff */
[----:B------:R-:W-:Y:S01]  /*0130*/  IMAD.MOV.U32 R5, RZ, RZ, RZ ;  /* 0x000000ffff057224 */ /* 0x000fe200078e00ff */
[----:B------:R-:W1:Y:S01]  /*0140*/  LDCU.64 UR4, c[0x0][0x358] ;  /* 0x00006b00ff0477ac */ /* 0x000e620008000a00 */
[C---:B------:R-:W-:Y:S02]  /*0150*/  IMAD R9, R7.reuse, UR11, R0 ;  /* 0x0000000b07097c24 */ /* 0x040fe4000f8e0200 */
[----:B------:R-:W-:-:S04]  /*0160*/  IMAD.WIDE.U32 R4, R7, UR10, R4 ;  /* 0x0000000a07047c25 */ /* 0x000fc8000f8e0004 */
[----:B------:R-:W-:Y:S01]  /*0170*/  IMAD.IADD R0, R5, 0x1, R9 ;  /* 0x0000000105007824 */ /* 0x000fe200078e0209 */
[----:B0-----:R-:W-:-:S04]  /*0180*/  IADD3 R6, P0, PT, R4, UR6, RZ ;  /* 0x0000000604067c10 */ /* 0x001fc8000ff1e0ff */
[----:B------:R-:W-:Y:S01]  /*0190*/  IADD3.X R7, PT, PT, R0, UR7, RZ, P0, !PT ;  /* 0x0000000700077c10 */ /* 0x000fe200087fe4ff */
[----:B-1----:R-:W2:Y:S05]  /*01a0*/  LDG.E R2, desc[UR4][R2.64] ;  /* 0x0000000402027981 */ /* 0x002eaa000c1e1900 */
[----:B------:R-:W2:Y:S02]  /*01b0*/  LDG.E.U8 R7, desc[UR4][R6.64] ;  /* 0x0000000406077981 */ /* 0x000ea4000c1e1100 */
[----:B--2---:R-:W-:-:S13]  /*01c0*/  ISETP.GT.AND P0, PT, R2, R7, PT ;  /* 0x000000070200720c */ /* 0x004fda0003f04270 */
[----:B------:R-:W0:Y:S02]  /*01d0*/  @P0 LDC.64 R8, c[0x0][0x3a0] ;  /* 0x0000e800ff080b82 */ /* 0x000e240000000a00 */
[----:B0-----:R-:W-:-:S05]  /*01e0*/  @P0 IADD3 R8, P1, PT, R4, R8, RZ ;  /* 0x0000000804080210 */ /* 0x001fca0007f3e0ff */
[----:B------:R-:W-:-:S05]  /*01f0*/  @P0 IMAD.X R9, R0, 0x1, R9, P1 ;  /* 0x0000000100090824 */ /* 0x000fca00008e0609 */
[----:B------:R0:W-:Y:S01]  /*0200*/  @P0 STG.E.U8 desc[UR4][R8.64], RZ ;  /* 0x000000ff08000986 */ /* 0x0001e2000c101104 */
[----:B------:R-:W-:Y:S05]  /*0210*/  @P0 EXIT ;  /* 0x000000000000094d */ /* 0x000fea0003800000 */
[----:B------:R-:W1:Y:S01]  /*0220*/  LDCU.64 UR6, c[0x0][0x3a0] ;  /* 0x00007400ff0677ac */ /* 0x000e620008000a00 */
[----:B------:R-:W-:Y:S01]  /*0230*/  IMAD.MOV.U32 R2, RZ, RZ, 0xff ;  /* 0x000000ffff027424 */ /* 0x000fe200078e00ff */
[----:B-1----:R-:W-:-:S04]  /*0240*/  IADD3 R4, P0, PT, R4, UR6, RZ ;  /* 0x0000000604047c10 */ /* 0x002fc8000ff1e0ff */
[----:B------:R-:W-:-:S05]  /*0250*/  IADD3.X R5, PT, PT, R0, UR7, RZ, P0, !PT ;  /* 0x0000000700057c10 */ /* 0x000fca00087fe4ff */
[----:B------:R-:W-:Y:S01]  /*0260*/  STG.E.U8 desc[UR4][R4.64], R2 ;  /* 0x0000000204007986 */ /* 0x000fe2000c101104 */
[----:B------:R-:W-:Y:S05]  /*0270*/  EXIT ;  /* 0x000000000000794d */ /* 0x000fea0003800000 */
.L_x_0:
[----:B------:R-:W-:-:S00]  /*0280*/  BRA `(.L_x_0) ;  /* 0xfffffffc00fc7947 */ /* 0x000fc0000383ffff */
[----:B------:R-:W-:-:S00]  /*0290*/  NOP ;  /* 0x0000000000007918 */ /* 0x000fc00000000000 */
        /* <DEDUP_REMOVED lines=14> */
.L_x_9:


//--------------------- .text._Z12computeLevelmmPhPi --------------------------
	.section	.text._Z12computeLevelmmPhPi,"ax",@progbits
	.align	128
        .global         _Z12computeLevelmmPhPi
        .type           _Z12computeLevelmmPhPi,@function
        .size           _Z12computeLevelmmPhPi,(.L_x_10 - _Z12computeLevelmmPhPi)
        .other          _Z12computeLevelmmPhPi,@"STO_CUDA_ENTRY STV_DEFAULT"
_Z12computeLevelmmPhPi:
.text._Z12computeLevelmmPhPi:
[----:B------:R-:W-:Y:S01]  /*0000*/  LDC R1, c[0x0][0x37c] ;  /* 0x0000df00ff017b82 */ /* 0x000fe20000000800 */
[----:B------:R-:W0:Y:S07]  /*0010*/  S2R R7, SR_TID.X ;  /* 0x0000000000077919 */ /* 0x000e2e0000002100 */
[----:B------:R-:W1:Y:S01]  /*0020*/  LDC R0, c[0x0][0x360] ;  /* 0x0000d800ff007b82 */ /* 0x000e620000000800 */
[----:B------:R-:W2:Y:S01]  /*0030*/  LDCU.128 UR8, c[0x0][0x380] ;  /* 0x00007000ff0877ac */ /* 0x000ea20008000c00 */
[----:B------:R-:W-:Y:S01]  /*0040*/  BSSY.RECONVERGENT B0, `(.L_x_1) ;  /* 0x0000023000007945 */ /* 0x000fe20003800200 */
[----:B------:R-:W3:Y:S01]  /*0050*/  S2R R4, SR_TID.Y ;  /* 0x0000000000047919 */ /* 0x000ee20000002200 */
[----:B------:R-:W4:Y:S04]  /*0060*/  LDCU.64 UR6, c[0x0][0x358] ;  /* 0x00006b00ff0677ac */ /* 0x000f280008000a00 */
[----:B------:R-:W5:Y:S08]  /*0070*/  S2UR UR5, SR_CTAID.Y ;  /* 0x00000000000579c3 */ /* 0x000f700000002600 */
[----:B------:R-:W5:Y:S08]  /*0080*/  LDC R2, c[0x0][0x364] ;  /* 0x0000d900ff027b82 */ /* 0x000f700000000800 */
[----:B------:R-:W1:Y:S01]  /*0090*/  S2UR UR4, SR_CTAID.X ;  /* 0x00000000000479c3 */ /* 0x000e620000002500 */
[----:B0-----:R-:W-:-:S02]  /*00a0*/  ISETP.GT.U32.AND P3, PT, R7, 0xff, PT ;  /* 0x000000ff0700780c */ /* 0x001fc40003f64070 */
[----:B---3--:R-:W-:Y:S01]  /*00b0*/  LOP3.LUT P2, RZ, R7, R4, RZ, 0xfc, !PT ;  /* 0x0000000407ff7212 */ /* 0x008fe2000784fcff */
[----:B-----5:R-:W-:-:S10]  /*00c0*/  IMAD R2, R2, UR5, R4 ;  /* 0x0000000502027c24 */ /* 0x020fd4000f8e0204 */
[----:B------:R-:W0:Y:S01]  /*00d0*/  @!P3 S2R R3, SR_CgaCtaId ;  /* 0x000000000003b919 */ /* 0x000e220000008800 */
[----:B--2---:R-:W-:Y:S01]  /*00e0*/  ISETP.GE.U32.AND P0, PT, R2, UR10, PT ;  /* 0x0000000a02007c0c */ /* 0x004fe2000bf06070 */
[----:B-1----:R-:W-:-:S03]  /*00f0*/  IMAD R5, R0, UR4, R7 ;  /* 0x0000000400057c24 */ /* 0x002fc6000f8e0207 */
[----:B------:R-:W-:Y:S02]  /*0100*/  ISETP.GE.U32.AND.EX P0, PT, RZ, UR11, PT, P0 ;  /* 0x0000000bff007c0c */ /* 0x000fe4000bf06100 */
[----:B------:R-:W-:Y:S02]  /*0110*/  @!P3 MOV R0, 0x400 ;  /* 0x000004000000b802 */ /* 0x000fe40000000f00 */
[----:B------:R-:W-:Y:S02]  /*0120*/  ISETP.GE.U32.AND P1, PT, R5, UR8, PT ;  /* 0x0000000805007c0c */ /* 0x000fe4000bf26070 */
[----:B------:R-:W-:-:S04]  /*0130*/  SHF.R.S32.HI R6, RZ, 0x1f, R5 ;  /* 0x0000001fff067819 */ /* 0x000fc80000011405 */
[----:B------:R-:W-:Y:S02]  /*0140*/  ISETP.GE.U32.OR.EX P0, PT, R6, UR9, P0, P1 ;  /* 0x0000000906007c0c */ /* 0x000fe40008706510 */
[----:B0-----:R-:W-:-:S04]  /*0150*/  @!P3 LEA R0, R3, R0, 0x18 ;  /* 0x000000000300b211 */ /* 0x001fc800078ec0ff */
[----:B------:R-:W-:-:S05]  /*0160*/  @!P3 LEA R0, R7, R0, 0x2 ;  /* 0x000000000700b211 */ /* 0x000fca00078e10ff */
[----:B------:R0:W-:Y:S01]  /*0170*/  @!P3 STS [R0], RZ ;  /* 0x000000ff0000b388 */ /* 0x0001e20000000800 */
[----:B------:R-:W-:Y:S06]  /*0180*/  BAR.SYNC.DEFER_BLOCKING 0x0 ;  /* 0x0000000000007b1d */ /* 0x000fec0000010000 */
[----:B----4-:R-:W-:Y:S05]  /*0190*/  @P0 BRA `(.L_x_2) ;  /* 0x0000000000340947 */ /* 0x010fea0003800000 */
[----:B------:R-:W1:Y:S01]  /*01a0*/  LDCU.64 UR4, c[0x0][0x390] ;  /* 0x00007200ff0477ac */ /* 0x000e620008000a00 */
[----:B------:R-:W-:Y:S02]  /*01b0*/  HFMA2 R3, -RZ, RZ, 0, 0 ;  /* 0x00000000ff037431 */ /* 0x000fe400000001ff */
[----:B------:R-:W-:Y:S02]  /*01c0*/  IMAD R6, R6, UR10, RZ ;  /* 0x0000000a06067c24 */ /* 0x000fe4000f8e02ff */
[----:B------:R-:W-:-:S04]  /*01d0*/  IMAD.WIDE.U32 R2, R5, UR10, R2 ;  /* 0x0000000a05027c25 */ /* 0x000fc8000f8e0002 */
[----:B------:R-:W-:Y:S01]  /*01e0*/  IMAD R5, R5, UR11, R6 ;  /* 0x0000000b05057c24 */ /* 0x000fe2000f8e0206 */
[----:B-1----:R-:W-:-:S04]  /*01f0*/  IADD3 R2, P0, PT, R2, UR4, RZ ;  /* 0x0000000402027c10 */ /* 0x002fc8000ff1e0ff */
[----:B------:R-:W-:-:S05]  /*0200*/  IADD3.X R3, PT, PT, R3, UR5, R5, P0, !PT ;  /* 0x0000000503037c10 */ /* 0x000fca00087fe405 */
[----:B------:R-:W0:Y:S01]  /*0210*/  LDG.E.U8 R2, desc[UR6][R2.64] ;  /* 0x0000000602027981 */ /* 0x000e22000c1e1100 */
[----:B------:R-:W1:Y:S01]  /*0220*/  S2UR UR5, SR_CgaCtaId ;  /* 0x00000000000579c3 */ /* 0x000e620000008800 */
[----:B------:R-:W-:Y:S02]  /*0230*/  UMOV UR4, 0x400 ;  /* 0x0000040000047882 */ /* 0x000fe40000000000 */
[----:B-1----:R-:W-:-:S06]  /*0240*/  ULEA UR4, UR5, UR4, 0x18 ;  /* 0x0000000405047291 */ /* 0x002fcc000f8ec0ff */
[----:B0-----:R-:W-:-:S05]  /*0250*/  LEA R0, R2, UR4, 0x2 ;  /* 0x0000000402007c11 */ /* 0x001fca000f8e10ff */
[----:B------:R1:W-:Y:S02]  /*0260*/  ATOMS.POPC.INC.32 RZ, [R0+URZ] ;  /* 0x0000000000ff7f8c */ /* 0x0003e4000d8000ff */
.L_x_2:
[----:B------:R-:W-:Y:S05]  /*0270*/  BSYNC.RECONVERGENT B0 ;  /* 0x0000000000007941 */ /* 0x000fea0003800200 */
.L_x_1:
[----:B------:R-:W-:Y:S06]  /*0280*/  BAR.SYNC.DEFER_BLOCKING 0x0 ;  /* 0x0000000000007b1d */ /* 0x000fec0000010000 */
[----:B------:R-:W-:Y:S05]  /*0290*/  @P2 EXIT ;  /* 0x000000000000294d */ /* 0x000fea0003800000 */
[----:B------:R-:W2:Y:S01]  /*02a0*/  S2UR UR5, SR_CgaCtaId ;  /* 0x00000000000579c3 */ /* 0x000ea20000008800 */
[----:B------:R-:W-:Y:S02]  /*02b0*/  UMOV UR4, 0x400 ;  /* 0x0000040000047882 */ /* 0x000fe40000000000 */
[----:B--2---:R-:W-:-:S03]  /*02c0*/  ULEA UR4, UR5, UR4, 0x18 ;  /* 0x0000000405047291 */ /* 0x004fc6000f8ec0ff */
[----:B------:R-:W-:-:S06]  /*02d0*/  UMOV UR5, 0x8 ;  /* 0x0000000800057882 */ /* 0x000fcc0000000000 */
[----:B------:R-:W0:Y:S04]  /*02e0*/  LDS.128 R4, [UR4] ;  /* 0x00000004ff047984 */ /* 0x000e280008000c00 */
[----:B------:R-:W2:Y:S04]  /*02f0*/  LDS.128 R20, [UR4+0x10] ;  /* 0x00001004ff147984 */ /* 0x000ea80008000c00 */
[----:B------:R-:W3:Y:S04]  /*0300*/  LDS.128 R8, [UR4+0x20] ;  /* 0x00002004ff087984 */ /* 0x000ee80008000c00 */
[----:B------:R-:W4:Y:S04]  /*0310*/  LDS.128 R16, [UR4+0x30] ;  /* 0x00003004ff107984 */ /* 0x000f280008000c00 */
[----:B------:R-:W5:Y:S04]  /*0320*/  LDS.128 R12, [UR4+0x40] ;  /* 0x00004004ff0c7984 */ /* 0x000f680008000c00 */
[----:B------:R-:W5:Y:S01]  /*0330*/  LDS.128 R24, [UR4+0x50] ;  /* 0x00005004ff187984 */ /* 0x000f620008000c00 */
[----:B01----:R-:W-:-:S02]  /*0340*/  LEA R0, R6, R5, 0x1 ;  /* 0x0000000506007211 */ /* 0x003fc400078e08ff */
[----:B------:R-:W-:-:S03]  /*0350*/  IADD3 R4, PT, PT, R6, R4, R5 ;  /* 0x0000000406047210 */ /* 0x000fc60007ffe005 */
[----:B------:R-:W-:-:S05]  /*0360*/  IMAD R3, R7, 0x3, R0 ;  /* 0x0000000307037824 */ /* 0x000fca00078e0200 */
[C---:B--2---:R-:W-:Y:S02]  /*0370*/  LEA R0, R20.reuse, R3, 0x2 ;  /* 0x0000000314007211 */ /* 0x044fe400078e10ff */
[----:B------:R-:W-:Y:S02]  /*0380*/  IADD3 R20, PT, PT, R20, R4, R7 ;  /* 0x0000000414147210 */ /* 0x000fe40007ffe007 */
[----:B------:R-:W0:Y:S01]  /*0390*/  LDS.128 R4, [UR4+0x60] ;  /* 0x00006004ff047984 */ /* 0x000e220008000c00 */
[----:B------:R-:W-:Y:S01]  /*03a0*/  IMAD R3, R21, 0x5, R0 ;  /* 0x0000000515037824 */ /* 0x000fe200078e0200 */
[----:B------:R-:W-:-:S03]  /*03b0*/  IADD3 R20, PT, PT, R22, R20, R21 ;  /* 0x0000001416147210 */ /* 0x000fc60007ffe015 */
[----:B------:R-:W-:-:S04]  /*03c0*/  IMAD R0, R22, 0x6, R3 ;  /* 0x0000000616007824 */ /* 0x000fc800078e0203 */
[----:B------:R-:W-:-:S04]  /*03d0*/  IMAD R3, R23, 0x7, R0 ;  /* 0x0000000717037824 */ /* 0x000fc800078e0200 */
[C---:B---3--:R-:W-:Y:S01]  /*03e0*/  IMAD R0, R8.reuse, 0x8, R3 ;  /* 0x0000000808007824 */ /* 0x048fe200078e0203 */
[----:B------:R-:W-:Y:S02]  /*03f0*/  IADD3 R8, PT, PT, R8, R20, R23 ;  /* 0x0000001408087210 */ /* 0x000fe40007ffe017 */
[----:B------:R-:W1:Y:S01]  /*0400*/  LDS.128 R20, [UR4+0x70] ;  /* 0x00007004ff147984 */ /* 0x000e620008000c00 */
[----:B------:R-:W-:Y:S01]  /*0410*/  IMAD R3, R9, 0x9, R0 ;  /* 0x0000000909037824 */ /* 0x000fe200078e0200 */
[----:B------:R-:W-:-:S03]  /*0420*/  IADD3 R8, PT, PT, R10, R8, R9 ;  /* 0x000000080a087210 */ /* 0x000fc60007ffe009 */
[----:B------:R-:W-:-:S04]  /*0430*/  IMAD R0, R10, 0xa, R3 ;  /* 0x0000000a0a007824 */ /* 0x000fc800078e0203 */
[----:B------:R-:W-:-:S04]  /*0440*/  IMAD R3, R11, 0xb, R0 ;  /* 0x0000000b0b037824 */ /* 0x000fc800078e0200 */
[C---:B----4-:R-:W-:Y:S01]  /*0450*/  IMAD R0, R16.reuse, 0xc, R3 ;  /* 0x0000000c10007824 */ /* 0x050fe200078e0203 */
[----:B------:R-:W-:Y:S02]  /*0460*/  IADD3 R16, PT, PT, R16, R8, R11 ;  /* 0x0000000810107210 */ /* 0x000fe40007ffe00b */
[----:B------:R-:W2:Y:S01]  /*0470*/  LDS.128 R8, [UR4+0x80] ;  /* 0x00008004ff087984 */ /* 0x000ea20008000c00 */
[----:B------:R-:W-:Y:S01]  /*0480*/  IMAD R3, R17, 0xd, R0 ;  /* 0x0000000d11037824 */ /* 0x000fe200078e0200 */
[----:B------:R-:W-:-:S03]  /*0490*/  IADD3 R16, PT, PT, R18, R16, R17 ;  /* 0x0000001012107210 */ /* 0x000fc60007ffe011 */
[----:B------:R-:W-:-:S04]  /*04a0*/  IMAD R0, R18, 0xe, R3 ;  /* 0x0000000e12007824 */ /* 0x000fc800078e0203 */
[----:B------:R-:W-:-:S05]  /*04b0*/  IMAD R3, R19, 0xf, R0 ;  /* 0x0000000f13037824 */ /* 0x000fca00078e0200 */
[C---:B-----5:R-:W-:Y:S02]  /*04c0*/  LEA R0, R12.reuse, R3, 0x4 ;  /* 0x000000030c007211 */ /* 0x060fe400078e20ff */
[----:B------:R-:W-:Y:S02]  /*04d0*/  IADD3 R12, PT, PT, R12, R16, R19 ;  /* 0x000000100c0c7210 */ /* 0x000fe40007ffe013 */
[----:B------:R-:W3:Y:S01]  /*04e0*/  LDS.128 R16, [UR4+0x90] ;  /* 0x00009004ff107984 */ /* 0x000ee20008000c00 */
[----:B------:R-:W-:Y:S01]  /*04f0*/  IMAD R3, R13, 0x11, R0 ;  /* 0x000000110d037824 */ /* 0x000fe200078e0200 */
[----:B------:R-:W-:-:S03]  /*0500*/  IADD3 R12, PT, PT, R14, R12, R13 ;  /* 0x0000000c0e0c7210 */ /* 0x000fc60007ffe00d */
[----:B------:R-:W-:-:S04]  /*0510*/  IMAD R0, R14, 0x12, R3 ;  /* 0x000000120e007824 */ /* 0x000fc800078e0203 */
[----:B------:R-:W-:-:S04]  /*0520*/  IMAD R3, R15, 0x13, R0 ;  /* 0x000000130f037824 */ /* 0x000fc800078e0200 */
[C---:B------:R-:W-:Y:S01]  /*0530*/  IMAD R0, R24.reuse, 0x14, R3 ;  /* 0x0000001418007824 */ /* 0x040fe200078e0203 */
[----:B------:R-:W-:Y:S02]  /*0540*/  IADD3 R24, PT, PT, R24, R12, R15 ;  /* 0x0000000c18187210 */ /* 0x000fe40007ffe00f */
[----:B------:R-:W4:Y:S01]  /*0550*/  LDS.128 R12, [UR4+0xa0] ;  /* 0x0000a004ff0c7984 */ /* 0x000f220008000c00 */
[----:B------:R-:W-:Y:S01]  /*0560*/  IMAD R3, R25, 0x15, R0 ;  /* 0x0000001519037824 */ /* 0x000fe200078e0200 */
[----:B------:R-:W-:-:S03]  /*0570*/  IADD3 R24, PT, PT, R26, R24, R25 ;  /* 0x000000181a187210 */ /* 0x000fc60007ffe019 */
[----:B------:R-:W-:-:S04]  /*0580*/  IMAD R0, R26, 0x16, R3 ;  /* 0x000000161a007824 */ /* 0x000fc800078e0203 */
[----:B------:R-:W-:-:S04]  /*0590*/  IMAD R3, R27, 0x17, R0 ;  /* 0x000000171b037824 */ /* 0x000fc800078e0200 */
[C---:B0-----:R-:W-:Y:S01]  /*05a0*/  IMAD R0, R4.reuse, 0x18, R3 ;  /* 0x0000001804007824 */ /* 0x041fe200078e0203 */
[----:B------:R-:W-:Y:S02]  /*05b0*/  IADD3 R4, PT, PT, R4, R24, R27 ;  /* 0x0000001804047210 */ /* 0x000fe40007ffe01b */
[----:B------:R-:W0:Y:S01]  /*05c0*/  LDS.128 R24, [UR4+0xb0] ;  /* 0x0000b004ff187984 */ /* 0x000e220008000c00 */
[----:B------:R-:W-:Y:S01]  /*05d0*/  IMAD R3, R5, 0x19, R0 ;  /* 0x0000001905037824 */ /* 0x000fe200078e0200 */
[----:B------:R-:W-:-:S03]  /*05e0*/  IADD3 R4, PT, PT, R6, R4, R5 ;  /* 0x0000000406047210 */ /* 0x000fc60007ffe005 */
[----:B------:R-:W-:-:S04]  /*05f0*/  IMAD R0, R6, 0x1a, R3 ;  /* 0x0000001a06007824 */ /* 0x000fc800078e0203 */
[----:B------:R-:W-:-:S04]  /*0600*/  IMAD R3, R7, 0x1b, R0 ;  /* 0x0000001b07037824 */ /* 0x000fc800078e0200 */
[C---:B-1----:R-:W-:Y:S01]  /*0610*/  IMAD R0, R20.reuse, 0x1c, R3 ;  /* 0x0000001c14007824 */ /* 0x042fe200078e0203 */
[----:B------:R-:W-:Y:S02]  /*0620*/  IADD3 R20, PT, PT, R20, R4, R7 ;  /* 0x0000000414147210 */ /* 0x000fe40007ffe007 */
[----:B------:R-:W1:Y:S01]  /*0630*/  LDS.128 R4, [UR4+0xc0] ;  /* 0x0000c004ff047984 */ /* 0x000e620008000c00 */
[----:B------:R-:W-:Y:S01]  /*0640*/  IMAD R3, R21, 0x1d, R0 ;  /* 0x0000001d15037824 */ /* 0x000fe200078e0200 */
[----:B------:R-:W-:-:S03]  /*0650*/  IADD3 R20, PT, PT, R22, R20, R21 ;  /* 0x0000001416147210 */ /* 0x000fc60007ffe015 */
[----:B------:R-:W-:-:S04]  /*0660*/  IMAD R0, R22, 0x1e, R3 ;  /* 0x0000001e16007824 */ /* 0x000fc800078e0203 */
[----:B------:R-:W-:Y:S01]  /*0670*/  IMAD R3, R23, 0x1f, R0 ;  /* 0x0000001f17037824 */ /* 0x000fe200078e0200 */
[----:B--2---:R-:W-:-:S04]  /*0680*/  LEA R0, R9, R9, 0x5 ;  /* 0x0000000909007211 */ /* 0x004fc800078e28ff */
[C---:B------:R-:W-:Y:S02]  /*0690*/  LEA R3, R8.reuse, R3, 0x5 ;  /* 0x0000000308037211 */ /* 0x040fe400078e28ff */
[----:B------:R-:W-:Y:S02]  /*06a0*/  IADD3 R8, PT, PT, R8, R20, R23 ;  /* 0x0000001408087210 */ /* 0x000fe40007ffe017 */
[----:B------:R-:W2:Y:S01]  /*06b0*/  LDS.128 R20, [UR4+0xd0] ;  /* 0x0000d004ff147984 */ /* 0x000ea20008000c00 */
[----:B------:R-:W-:Y:S01]  /*06c0*/  IMAD.IADD R3, R3, 0x1, R0 ;  /* 0x0000000103037824 */ /* 0x000fe200078e0200 */
[----:B------:R-:W-:-:S03]  /*06d0*/  IADD3 R8, PT, PT, R10, R8, R9 ;  /* 0x000000080a087210 */ /* 0x000fc60007ffe009 */
[----:B------:R-:W-:-:S04]  /*06e0*/  IMAD R0, R10, 0x22, R3 ;  /* 0x000000220a007824 */ /* 0x000fc800078e0203 */
[----:B------:R-:W-:-:S04]  /*06f0*/  IMAD R3, R11, 0x23, R0 ;  /* 0x000000230b037824 */ /* 0x000fc800078e0200 */
[C---:B---3--:R-:W-:Y:S01]  /*0700*/  IMAD R0, R16.reuse, 0x24, R3 ;  /* 0x0000002410007824 */ /* 0x048fe200078e0203 */
[----:B------:R-:W-:Y:S02]  /*0710*/  IADD3 R16, PT, PT, R16, R8, R11 ;  /* 0x0000000810107210 */ /* 0x000fe40007ffe00b */
[----:B------:R-:W3:Y:S01]  /*0720*/  LDS.128 R8, [UR4+0xe0] ;  /* 0x0000e004ff087984 */ /* 0x000ee20008000c00 */
[----:B------:R-:W-:Y:S01]  /*0730*/  IMAD R3, R17, 0x25, R0 ;  /* 0x0000002511037824 */ /* 0x000fe200078e0200 */
[----:B------:R-:W-:-:S03]  /*0740*/  IADD3 R16, PT, PT, R18, R16, R17 ;  /* 0x0000001012107210 */ /* 0x000fc60007ffe011 */
[----:B------:R-:W-:-:S04]  /*0750*/  IMAD R0, R18, 0x26, R3 ;  /* 0x0000002612007824 */ /* 0x000fc800078e0203 */
[----:B------:R-:W-:-:S04]  /*0760*/  IMAD R3, R19, 0x27, R0 ;  /* 0x0000002713037824 */ /* 0x000fc800078e0200 */
[C---:B----4-:R-:W-:Y:S01]  /*0770*/  IMAD R0, R12.reuse, 0x28, R3 ;  /* 0x000000280c007824 */ /* 0x050fe200078e0203 */
        /* <DEDUP_REMOVED lines=19> */
[----:B------:R-:W-:-:S04]  /*08b0*/  IMAD R3, R7, 0x33, R0 ;  /* 0x0000003307037824 */ /* 0x000fc800078e0200 */
[C---:B--2---:R-:W-:Y:S01]  /*08c0*/  IMAD R0, R20.reuse, 0x34, R3 ;  /* 0x0000003414007824 */ /* 0x044fe200078e0203 */
[----:B------:R-:W-:Y:S02]  /*08d0*/  IADD3 R20, PT, PT, R20, R4, R7 ;  /* 0x0000000414147210 */ /* 0x000fe40007ffe007 */
[----:B------:R-:W2:Y:S01]  /*08e0*/  LDS.128 R4, [UR4+0x120] ;  /* 0x00012004ff047984 */ /* 0x000ea20008000c00 */
[----:B------:R-:W-:Y:S01]  /*08f0*/  IMAD R3, R21, 0x35, R0 ;  /* 0x0000003515037824 */ /* 0x000fe200078e0200 */
        /* <DEDUP_REMOVED lines=16> */
[----:B------:R-:W-:Y:S01]  /*0a00*/  IMAD R3, R19, 0x3f, R0 ;  /* 0x0000003f13037824 */ /* 0x000fe200078e0200 */
[----:B0-----:R-:W-:-:S04]  /*0a10*/  LEA R0, R13, R13, 0x6 ;  /* 0x0000000d0d007211 */ /* 0x001fc800078e30ff */
[C---:B------:R-:W-:Y:S02]  /*0a20*/  LEA R3, R12.reuse, R3, 0x6 ;  /* 0x000000030c037211 */ /* 0x040fe400078e30ff */
[----:B------:R-:W-:Y:S02]  /*0a30*/  IADD3 R12, PT, PT, R12, R16, R19 ;  /* 0x000000100c0c7210 */ /* 0x000fe40007ffe013 */
[----:B------:R-:W-:Y:S01]  /*0a40*/  IADD3 R3, PT, PT, R3, R0, RZ ;  /* 0x0000000003037210 */ /* 0x000fe20007ffe0ff */
[----:B------:R-:W0:Y:S01]  /*0a50*/  LDS.128 R16, [UR4+0x150] ;  /* 0x00015004ff107984 */ /* 0x000e220008000c00 */
        /* <DEDUP_REMOVED lines=51> */
[----:B------:R-:W-:Y:S02]  /*0d90*/  IMAD R3, R27, 0x5f, R0 ;  /* 0x0000005f1b037824 */ /* 0x000fe400078e0200 */
[----:B---3--:R-:W-:Y:S02]  /*0da0*/  IMAD R0, R5, 0x60, R5 ;  /* 0x0000006005007824 */ /* 0x008fe400078e0205 */
[C---:B------:R-:W-:Y:S01]  /*0db0*/  IMAD R3, R4.reuse, 0x60, R3 ;  /* 0x0000006004037824 */ /* 0x040fe200078e0203 */
[----:B------:R-:W-:Y:S02]  /*0dc0*/  IADD3 R4, PT, PT, R4, R24, R27 ;  /* 0x0000001804047210 */ /* 0x000fe40007ffe01b */
[----:B------:R-:W3:Y:S01]  /*0dd0*/  LDS.128 R24, [UR4+0x1d0] ;  /* 0x0001d004ff187984 */ /* 0x000ee20008000c00 */
[----:B------:R-:W-:Y:S01]  /*0de0*/  IMAD.IADD R3, R3, 0x1, R0 ;  /* 0x0000000103037824 */ /* 0x000fe200078e0200 */
        /* <DEDUP_REMOVED lines=51> */
[----:B------:R-:W-:Y:S01]  /*1120*/  IMAD R3, R23, 0x7f, R0 ;  /* 0x0000007f17037824 */ /* 0x000fe200078e0200 */
[----:B-1----:R-:W-:-:S04]  /*1130*/  LEA R0, R9, R9, 0x7 ;  /* 0x0000000909007211 */ /* 0x002fc800078e38ff */
[C---:B------:R-:W-:Y:S02]  /*1140*/  LEA R3, R8.reuse, R3, 0x7 ;  /* 0x0000000308037211 */ /* 0x040fe400078e38ff */
[----:B------:R-:W-:Y:S02]  /*1150*/  IADD3 R8, PT, PT, R8, R20, R23 ;  /* 0x0000001408087210 */ /* 0x000fe40007ffe017 */
[----:B------:R-:W-:Y:S01]  /*1160*/  IADD3 R3, PT, PT, R3, R0, RZ ;  /* 0x0000000003037210 */ /* 0x000fe20007ffe0ff */
[----:B------:R-:W1:Y:S01]  /*1170*/  LDS.128 R20, [UR4+0x250] ;  /* 0x00025004ff147984 */ /* 0x000e620008000c00 */
        /* <DEDUP_REMOVED lines=51> */
[----:B------:R-:W-:Y:S02]  /*14b0*/  IMAD R3, R19, 0x9f, R0 ;  /* 0x0000009f13037824 */ /* 0x000fe400078e0200 */
[----:B----4-:R-:W-:Y:S02]  /*14c0*/  IMAD R0, R13, 0xa0, R13 ;  /* 0x000000a00d007824 */ /* 0x010fe400078e020d */
[C---:B------:R-:W-:Y:S01]  /*14d0*/  IMAD R3, R12.reuse, 0xa0, R3 ;  /* 0x000000a00c037824 */ /* 0x040fe200078e0203 */
[----:B------:R-:W-:Y:S02]  /*14e0*/  IADD3 R12, PT, PT, R12, R16, R19 ;  /* 0x000000100c0c7210 */ /* 0x000fe40007ffe013 */
[----:B------:R-:W4:Y:S02]  /*14f0*/  LDS.128 R16, [UR4+0x2d0] ;  /* 0x0002d004ff107984 */ /* 0x000f240008000c00 */
[----:B------:R-:W-:Y:S02]  /*1500*/  IADD3 R3, PT, PT, R3, R0, RZ ;  /* 0x0000000003037210 */ /* 0x000fe40007ffe0ff */
        /* <DEDUP_REMOVED lines=51> */
[----:B------:R-:W-:Y:S02]  /*1840*/  IMAD R3, R27, 0xbf, R0 ;  /* 0x000000bf1b037824 */ /* 0x000fe400078e0200 */
[----:B--2---:R-:W-:Y:S02]  /*1850*/  IMAD R0, R5, 0xc0, R5 ;  /* 0x000000c005007824 */ /* 0x004fe400078e0205 */
[C---:B------:R-:W-:Y:S01]  /*1860*/  IMAD R3, R4.reuse, 0xc0, R3 ;  /* 0x000000c004037824 */ /* 0x040fe200078e0203 */
        /* <DEDUP_REMOVED lines=56> */
[----:B------:R-:W-:Y:S01]  /*1bf0*/  IADD3 R8, PT, PT, R8, R20, R23 ;  /* 0x0000001408087210 */ /* 0x000fe20007ffe017 */
[--C-:B------:R-:W-:Y:S01]  /*1c00*/  IMAD R3, R9, 0xe0, R9.reuse ;  /* 0x000000e009037824 */ /* 0x100fe200078e0209 */
[----:B------:R-:W0:Y:S02]  /*1c10*/  LDS.128 R20, [UR4+0x3d0] ;  /* 0x0003d004ff147984 */ /* 0x000e240008000c00 */
[----:B------:R-:W-:Y:S02]  /*1c20*/  IADD3 R8, PT, PT, R10, R8, R9 ;  /* 0x000000080a087210 */ /* 0x000fe40007ffe009 */
[----:B------:R-:W-:-:S05]  /*1c30*/  IADD3 R3, PT, PT, R0, R3, RZ ;  /* 0x0000000300037210 */ /* 0x000fca0007ffe0ff */
        /* <DEDUP_REMOVED lines=14> */
[----:B------:R-:W-:Y:S01]  /*1d20*/  IMAD R0, R14, 0xea, R3 ;  /* 0x000000ea0e007824 */ /* 0x000fe200078e0203 */
[----:B---3--:R-:W-:-:S03]  /*1d30*/  IADD3 R12, PT, PT, R24, R12, R15 ;  /* 0x0000000c180c7210 */ /* 0x008fc60007ffe00f */
[----:B------:R-:W-:Y:S01]  /*1d40*/  IMAD R3, R15, 0xeb, R0 ;  /* 0x000000eb0f037824 */ /* 0x000fe200078e0200 */
[----:B------:R-:W-:-:S03]  /*1d50*/  IADD3 R12, PT, PT, R26, R12, R25 ;  /* 0x0000000c1a0c7210 */ /* 0x000fc60007ffe019 */
[----:B------:R-:W-:Y:S01]  /*1d60*/  IMAD R0, R24, 0xec, R3 ;  /* 0x000000ec18007824 */ /* 0x000fe200078e0203 */
[----:B----4-:R-:W-:-:S03]  /*1d70*/  IADD3 R12, PT, PT, R4, R12, R27 ;  /* 0x0000000c040c7210 */ /* 0x010fc60007ffe01b */
[----:B------:R-:W-:Y:S01]  /*1d80*/  IMAD R3, R25, 0xed, R0 ;  /* 0x000000ed19037824 */ /* 0x000fe200078e0200 */
[----:B------:R-:W-:-:S03]  /*1d90*/  IADD3 R12, PT, PT, R6, R12, R5 ;  /* 0x0000000c060c7210 */ /* 0x000fc60007ffe005 */
[----:B------:R-:W-:Y:S01]  /*1da0*/  IMAD R0, R26, 0xee, R3 ;  /* 0x000000ee1a007824 */ /* 0x000fe200078e0203 */
[----:B0-----:R-:W-:-:S03]  /*1db0*/  IADD3 R12, PT, PT, R20, R12, R7 ;  /* 0x0000000c140c7210 */ /* 0x001fc60007ffe007 */
[----:B------:R-:W-:Y:S01]  /*1dc0*/  IMAD R3, R27, 0xef, R0 ;  /* 0x000000ef1b037824 */ /* 0x000fe200078e0200 */
[----:B------:R-:W-:-:S03]  /*1dd0*/  IADD3 R12, PT, PT, R22, R12, R21 ;  /* 0x0000000c160c7210 */ /* 0x000fc60007ffe015 */
[----:B------:R-:W-:Y:S01]  /*1de0*/  IMAD R0, R4, 0xf0, R3 ;  /* 0x000000f004007824 */ /* 0x000fe200078e0203 */
[----:B-1----:R-:W-:-:S03]  /*1df0*/  IADD3 R12, PT, PT, R8, R12, R23 ;  /* 0x0000000c080c7210 */ /* 0x002fc60007ffe017 */
[----:B------:R-:W-:Y:S01]  /*1e00*/  IMAD R3, R5, 0xf1, R0 ;  /* 0x000000f105037824 */ /* 0x000fe200078e0200 */
[----:B------:R-:W-:-:S03]  /*1e10*/  IADD3 R12, PT, PT, R10, R12, R9 ;  /* 0x0000000c0a0c7210 */ /* 0x000fc60007ffe009 */
[----:B------:R-:W-:Y:S01]  /*1e20*/  IMAD R0, R6, 0xf2, R3 ;  /* 0x000000f206007824 */ /* 0x000fe200078e0203 */
[----:B--2---:R-:W-:-:S03]  /*1e30*/  IADD3 R12, PT, PT, R16, R12, R11 ;  /* 0x0000000c100c7210 */ /* 0x004fc60007ffe00b */
[----:B------:R-:W-:Y:S01]  /*1e40*/  IMAD R3, R7, 0xf3, R0 ;  /* 0x000000f307037824 */ /* 0x000fe200078e0200 */
[----:B------:R-:W-:-:S03]  /*1e50*/  IADD3 R12, PT, PT, R18, R12, R17 ;  /* 0x0000000c120c7210 */ /* 0x000fc60007ffe011 */
[----:B------:R-:W-:Y:S01]  /*1e60*/  IMAD R0, R20, 0xf4, R3 ;  /* 0x000000f414007824 */ /* 0x000fe200078e0203 */
[----:B------:R-:W-:-:S03]  /*1e70*/  IADD3 R2, PT, PT, R12, R19, RZ ;  /* 0x000000130c027210 */ /* 0x000fc60007ffe0ff */
[----:B------:R-:W-:-:S04]  /*1e80*/  IMAD R3, R21, 0xf5, R0 ;  /* 0x000000f515037824 */ /* 0x000fc800078e0200 */
[----:B------:R-:W-:Y:S01]  /*1e90*/  IMAD R0, R22, 0xf6, R3 ;  /* 0x000000f616007824 */ /* 0x000fe200078e0203 */
[----:B------:R0:W-:Y:S03]  /*1ea0*/  STS [UR4+0x408], R2 ;  /* 0x00040802ff007988 */ /* 0x0001e60008000804 */
[----:B------:R-:W-:-:S04]  /*1eb0*/  IMAD R3, R23, 0xf7, R0 ;  /* 0x000000f717037824 */ /* 0x000fc800078e0200 */
[----:B------:R-:W-:-:S04]  /*1ec0*/  IMAD R0, R8, 0xf8, R3 ;  /* 0x000000f808007824 */ /* 0x000fc800078e0203 */
[----:B------:R-:W-:Y:S01]  /*1ed0*/  IMAD R3, R9, 0xf9, R0 ;  /* 0x000000f909037824 */ /* 0x000fe200078e0200 */
[----:B------:R-:W-:-:S03]  /*1ee0*/  CS2R R8, SRZ ;  /* 0x0000000000087805 */ /* 0x000fc6000001ff00 */
[----:B------:R-:W-:-:S04]  /*1ef0*/  IMAD R0, R10, 0xfa, R3 ;  /* 0x000000fa0a007824 */ /* 0x000fc800078e0203 */
[----:B------:R-:W-:Y:S01]  /*1f00*/  IMAD R3, R11, 0xfb, R0 ;  /* 0x000000fb0b037824 */ /* 0x000fe200078e0200 */
[----:B------:R-:W-:-:S03]  /*1f10*/  MOV R11, 0xffffffff ;  /* 0xffffffff000b7802 */ /* 0x000fc60000000f00 */
[----:B------:R-:W-:-:S04]  /*1f20*/  IMAD R0, R16, 0xfc, R3 ;  /* 0x000000fc10007824 */ /* 0x000fc800078e0203 */
[----:B------:R-:W-:Y:S01]  /*1f30*/  IMAD R3, R17, 0xfd, R0 ;  /* 0x000000fd11037824 */ /* 0x000fe200078e0200 */
[----:B------:R-:W-:Y:S01]  /*1f40*/  MOV R17, RZ ;  /* 0x000000ff00117202 */ /* 0x000fe20000000f00 */
[----:B------:R-:W-:Y:S02]  /*1f50*/  IMAD.MOV.U32 R0, RZ, RZ, RZ ;  /* 0x000000ffff007224 */ /* 0x000fe400078e00ff */
[----:B------:R-:W-:-:S04]  /*1f60*/  IMAD R18, R18, 0xfe, R3 ;  /* 0x000000fe12127824 */ /* 0x000fc800078e0203 */
[----:B------:R-:W-:-:S05]  /*1f70*/  IMAD R18, R19, 0xff, R18 ;  /* 0x000000ff13127824 */ /* 0x000fca00078e0212 */
[----:B------:R0:W-:Y:S01]  /*1f80*/  STS [UR4+0x400], R18 ;  /* 0x00040012ff007988 */ /* 0x0001e20008000804 */
[----:B------:R-:W-:Y:S06]  /*1f90*/  BAR.SYNC.DEFER_BLOCKING 0x0 ;  /* 0x0000000000007b1d */ /* 0x000fec0000010000 */
[----:B------:R-:W1:Y:S04]  /*1fa0*/  LDS R12, [UR4+0x400] ;  /* 0x00040004ff0c7984 */ /* 0x000e680008000800 */
[----:B------:R-:W2:Y:S01]  /*1fb0*/  LDS R10, [UR4+0x408] ;  /* 0x00040804ff0a7984 */ /* 0x000ea20008000800 */
[----:B0-----:R-:W-:-:S12]  /*1fc0*/  UIADD3 UR4, UPT, UPT, UR4, 0x8, URZ ;  /* 0x0000000804047890 */ /* 0x001fd8000fffe0ff */
.L_x_7:
[----:B------:R-:W0:Y:S01]  /*1fd0*/  LDS.64 R4, [UR4+-0x8] ;  /* 0xfffff804ff047984 */ /* 0x000e220008000a00 */
[----:B------:R-:W-:Y:S01]  /*1fe0*/  UIADD3 UR5, UPT, UPT, UR5, 0x10, URZ ;  /* 0x0000001005057890 */ /* 0x000fe2000fffe0ff */
[----:B------:R-:W-:Y:S02]  /*1ff0*/  IADD3 R21, PT, PT, R11, 0x1, RZ ;  /* 0x000000010b157810 */ /* 0x000fe40007ffe0ff */
[----:B------:R-:W3:Y:S01]  /*2000*/  LDS.64 R2, [UR4] ;  /* 0x00000004ff027984 */ /* 0x000ee20008000a00 */
[----:B------:R-:W-:Y:S01]  /*2010*/  UISETP.NE.AND UP0, UPT, UR5, 0x408, UPT ;  /* 0x000004080500788c */ /* 0x000fe2000bf05270 */
[C---:B0-----:R-:W-:Y:S01]  /*2020*/  IADD3 R20, PT, PT, R4.reuse, R9, RZ ;  /* 0x0000000904147210 */ /* 0x041fe20007ffe0ff */
[----:B------:R-:W-:-:S03]  /*2030*/  IMAD R22, R4, R11, R17 ;  /* 0x0000000b04167224 */ /* 0x000fc600078e0211 */
[----:B--2---:R-:W-:Y:S01]  /*2040*/  IADD3 R19, PT, PT, R10, -R20, RZ ;  /* 0x800000140a137210 */ /* 0x004fe20007ffe0ff */
[-C--:B------:R-:W-:Y:S01]  /*2050*/  IMAD R17, R21, R5.reuse, R22 ;  /* 0x0000000515117224 */ /* 0x080fe200078e0216 */
[C---:B------:R-:W-:Y:S02]  /*2060*/  IADD3 R15, PT, PT, R20.reuse, R5, RZ ;  /* 0x00000005140f7210 */ /* 0x040fe40007ffe0ff */
[----:B------:R-:W-:Y:S02]  /*2070*/  VIMNMX R4, PT, PT, R20, R19, PT ;  /* 0x0000001314047248 */ /* 0x000fe40003fe0100 */
[----:B---3--:R-:W-:Y:S02]  /*2080*/  IADD3 R13, PT, PT, R15, R2, RZ ;  /* 0x000000020f0d7210 */ /* 0x008fe40007ffe0ff */
[----:B------:R-:W-:Y:S02]  /*2090*/  ISETP.GE.AND P3, PT, R4, 0x1, PT ;  /* 0x000000010400780c */ /* 0x000fe40003f66270 */
[C---:B------:R-:W-:Y:S01]  /*20a0*/  IADD3 R18, PT, PT, R10.reuse, -R15, RZ ;  /* 0x8000000f0a127210 */ /* 0x040fe20007ffe0ff */
[----:B------:R-:W-:Y:S01]  /*20b0*/  IMAD.IADD R9, R13, 0x1, R3 ;  /* 0x000000010d097824 */ /* 0x000fe200078e0203 */
[----:B------:R-:W-:-:S02]  /*20c0*/  IADD3 R16, PT, PT, R10, -R13, RZ ;  /* 0x8000000d0a107210 */ /* 0x000fc40007ffe0ff */
[----:B------:R-:W-:Y:S02]  /*20d0*/  VIMNMX R6, PT, PT, R15, R18, PT ;  /* 0x000000120f067248 */ /* 0x000fe40003fe0100 */
[----:B------:R-:W-:Y:S02]  /*20e0*/  IADD3 R14, PT, PT, R10, -R9, RZ ;  /* 0x800000090a0e7210 */ /* 0x000fe40007ffe0ff */
[----:B------:R-:W-:Y:S02]  /*20f0*/  VIMNMX R4, PT, PT, R13, R16, PT ;  /* 0x000000100d047248 */ /* 0x000fe40003fe0100 */
[----:B------:R-:W-:Y:S02]  /*2100*/  VIMNMX R7, PT, PT, R9, R14, PT ;  /* 0x0000000e09077248 */ /* 0x000fe40003fe0100 */
[----:B------:R-:W-:Y:S02]  /*2110*/  ISETP.GE.AND P2, PT, R6, 0x1, PT ;  /* 0x000000010600780c */ /* 0x000fe40003f46270 */
[----:B------:R-:W-:-:S02]  /*2120*/  ISETP.GE.AND P0, PT, R4, 0x1, PT ;  /* 0x000000010400780c */ /* 0x000fc40003f06270 */
[----:B------:R-:W-:Y:S01]  /*2130*/  ISETP.GE.AND P1, PT, R7, 0x1, PT ;  /* 0x000000010700780c */ /* 0x000fe20003f26270 */
[----:B------:R-:W-:-:S12]  /*2140*/  @!P3 BRA `(.L_x_3) ;  /* 0x0000000000e0b947 */ /* 0x000fd80003800000 */
[-C--:B------:R-:W-:Y:S02]  /*2150*/  IABS R23, R20.reuse ;  /* 0x0000001400177213 */ /* 0x080fe40000000000 */
[----:B------:R-:W-:Y:S02]  /*2160*/  IABS R24, R19 ;  /* 0x0000001300187213 */ /* 0x000fe40000000000 */
[----:B------:R-:W0:Y:S08]  /*2170*/  I2F.RP R26, R23 ;  /* 0x00000017001a7306 */ /* 0x000e300000209400 */
[----:B------:R-:W2:Y:S08]  /*2180*/  I2F.RP R25, R24 ;  /* 0x0000001800197306 */ /* 0x000eb00000209400 */
[----:B0-----:R-:W0:Y:S08]  /*2190*/  MUFU.RCP R26, R26 ;  /* 0x0000001a001a7308 */ /* 0x001e300000001000 */
[----:B--2---:R-:W2:Y:S01]  /*21a0*/  MUFU.RCP R25, R25 ;  /* 0x0000001900197308 */ /* 0x004ea20000001000 */
[----:B0-----:R-:W-:Y:S01]  /*21b0*/  VIADD R5, R26, 0xffffffe ;  /* 0x0ffffffe1a057836 */ /* 0x001fe20000000000 */
[----:B------:R-:W-:-:S06]  /*21c0*/  IABS R26, R20 ;  /* 0x00000014001a7213 */ /* 0x000fcc0000000000 */
[----:B------:R-:W0:Y:S01]  /*21d0*/  F2I.FTZ.U32.TRUNC.NTZ R5, R5 ;  /* 0x0000000500057305 */ /* 0x000e22000021f000 */
[----:B------:R-:W-:Y:S01]  /*21e0*/  IMAD.MOV R26, RZ, RZ, -R26 ;  /* 0x000000ffff1a7224 */ /* 0x000fe200078e0a1a */
[----:B--2---:R-:W-:-:S06]  /*21f0*/  IADD3 R6, PT, PT, R25, 0xffffffe, RZ ;  /* 0x0ffffffe19067810 */ /* 0x004fcc0007ffe0ff */
[----:B------:R2:W3:Y:S01]  /*2200*/  F2I.FTZ.U32.TRUNC.NTZ R7, R6 ;  /* 0x0000000600077305 */ /* 0x0004e2000021f000 */
[----:B0-----:R-:W-:Y:S02]  /*2210*/  IADD3 R4, PT, PT, RZ, -R5, RZ ;  /* 0x80000005ff047210 */ /* 0x001fe40007ffe0ff */
[----:B--2---:R-:W-:-:S03]  /*2220*/  MOV R6, RZ ;  /* 0x000000ff00067202 */ /* 0x004fc60000000f00 */
[----:B------:R-:W-:Y:S02]  /*2230*/  IMAD R27, R4, R23, RZ ;  /* 0x00000017041b7224 */ /* 0x000fe400078e02ff */
[----:B------:R-:W-:Y:S01]  /*2240*/  HFMA2 R4, -RZ, RZ, 0, 0 ;  /* 0x00000000ff047431 */ /* 0x000fe200000001ff */
[----:B---3--:R-:W-:-:S05]  /*2250*/  IADD3 R25, PT, PT, RZ, -R7, RZ ;  /* 0x80000007ff197210 */ /* 0x008fca0007ffe0ff */
[----:B------:R-:W-:Y:S02]  /*2260*/  IMAD R25, R25, R24, RZ ;  /* 0x0000001819197224 */ /* 0x000fe400078e02ff */
[----:B------:R-:W-:Y:S01]  /*2270*/  IMAD.HI.U32 R4, R5, R27, R4 ;  /* 0x0000001b05047227 */ /* 0x000fe200078e0004 */
[----:B------:R-:W-:-:S03]  /*2280*/  IABS R5, R22 ;  /* 0x0000001600057213 */ /* 0x000fc60000000000 */
[----:B------:R-:W-:Y:S01]  /*2290*/  IMAD.HI.U32 R7, R7, R25, R6 ;  /* 0x0000001907077227 */ /* 0x000fe200078e0006 */
[C---:B-1----:R-:W-:Y:S02]  /*22a0*/  IADD3 R6, PT, PT, -R22.reuse, R12, RZ ;  /* 0x0000000c16067210 */ /* 0x042fe40007ffe1ff */
[----:B------:R-:W-:Y:S01]  /*22b0*/  LOP3.LUT R22, R22, R20, RZ, 0x3c, !PT ;  /* 0x0000001416167212 */ /* 0x000fe200078e3cff */
[----:B------:R-:W-:Y:S01]  /*22c0*/  IMAD.HI.U32 R4, R4, R5, RZ ;  /* 0x0000000504047227 */ /* 0x000fe200078e00ff */
[----:B------:R-:W-:Y:S02]  /*22d0*/  IABS R28, R6 ;  /* 0x00000006001c7213 */ /* 0x000fe40000000000 */
[-C--:B------:R-:W-:Y:S01]  /*22e0*/  LOP3.LUT R6, R6, R19.reuse, RZ, 0x3c, !PT ;  /* 0x0000001306067212 */ /* 0x080fe200078e3cff */
[----:B------:R-:W-:Y:S01]  /*22f0*/  IMAD R26, R4, R26, R5 ;  /* 0x0000001a041a7224 */ /* 0x000fe200078e0205 */
[----:B------:R-:W-:Y:S01]  /*2300*/  IABS R5, R19 ;  /* 0x0000001300057213 */ /* 0x000fe20000000000 */
[----:B------:R-:W-:-:S03]  /*2310*/  IMAD.HI.U32 R7, R7, R28, RZ ;  /* 0x0000001c07077227 */ /* 0x000fc600078e00ff */
[----:B------:R-:W-:Y:S02]  /*2320*/  IADD3 R5, PT, PT, RZ, -R5, RZ ;  /* 0x80000005ff057210 */ /* 0x000fe40007ffe0ff */
[----:B------:R-:W-:-:S03]  /*2330*/  ISETP.GT.U32.AND P4, PT, R23, R26, PT ;  /* 0x0000001a1700720c */ /* 0x000fc60003f84070 */
[----:B------:R-:W-:-:S05]  /*2340*/  IMAD R5, R7, R5, R28 ;  /* 0x0000000507057224 */ /* 0x000fca00078e021c */
[----:B------:R-:W-:-:S05]  /*2350*/  ISETP.GT.U32.AND P5, PT, R24, R5, PT ;  /* 0x000000051800720c */ /* 0x000fca0003fa4070 */
[-C--:B------:R-:W-:Y:S02]  /*2360*/  @!P4 IADD3 R26, PT, PT, R26, -R23.reuse, RZ ;  /* 0x800000171a1ac210 */ /* 0x080fe40007ffe0ff */
[----:B------:R-:W-:Y:S02]  /*2370*/  @!P4 IADD3 R4, PT, PT, R4, 0x1, RZ ;  /* 0x000000010404c810 */ /* 0x000fe40007ffe0ff */
[----:B------:R-:W-:Y:S02]  /*2380*/  ISETP.GE.U32.AND P6, PT, R26, R23, PT ;  /* 0x000000171a00720c */ /* 0x000fe40003fc6070 */
[----:B------:R-:W-:Y:S02]  /*2390*/  ISETP.GE.AND P4, PT, R6, RZ, PT ;  /* 0x000000ff0600720c */ /* 0x000fe40003f86270 */
[----:B------:R-:W-:Y:S01]  /*23a0*/  @!P5 IMAD.IADD R5, R5, 0x1, -R24 ;  /* 0x000000010505d824 */ /* 0x000fe200078e0a18 */
[----:B------:R-:W-:Y:S02]  /*23b0*/  @!P5 IADD3 R7, PT, PT, R7, 0x1, RZ ;  /* 0x000000010707d810 */ /* 0x000fe40007ffe0ff */
[----:B------:R-:W-:-:S02]  /*23c0*/  ISETP.NE.AND P5, PT, R19, RZ, PT ;  /* 0x000000ff1300720c */ /* 0x000fc40003fa5270 */
[----:B------:R-:W-:Y:S01]  /*23d0*/  ISETP.GE.U32.AND P3, PT, R5, R24, PT ;  /* 0x000000180500720c */ /* 0x000fe20003f66070 */
[----:B------:R-:W-:-:S03]  /*23e0*/  IMAD R5, R20, R19, RZ ;  /* 0x0000001314057224 */ /* 0x000fc600078e02ff */
[----:B------:R-:W-:Y:S02]  /*23f0*/  @P6 IADD3 R4, PT, PT, R4, 0x1, RZ ;  /* 0x0000000104046810 */ /* 0x000fe40007ffe0ff */
[----:B------:R-:W-:-:S07]  /*2400*/  ISETP.GE.AND P6, PT, R22, RZ, PT ;  /* 0x000000ff1600720c */ /* 0x000fce0003fc6270 */
[----:B------:R-:W-:Y:S02]  /*2410*/  @P3 IADD3 R7, PT, PT, R7, 0x1, RZ ;  /* 0x0000000107073810 */ /* 0x000fe40007ffe0ff */
[----:B------:R-:W-:-:S03]  /*2420*/  ISETP.NE.AND P3, PT, R20, RZ, PT ;  /* 0x000000ff1400720c */ /* 0x000fc60003f65270 */
[----:B------:R-:W-:Y:S01]  /*2430*/  @!P4 IMAD.MOV R7, RZ, RZ, -R7 ;  /* 0x000000ffff07c224 */ /* 0x000fe200078e0a07 */
[----:B------:R-:W-:Y:S02]  /*2440*/  @!P6 IADD3 R4, PT, PT, -R4, RZ, RZ ;  /* 0x000000ff0404e210 */ /* 0x000fe40007ffe1ff */
[----:B------:R-:W-:-:S07]  /*2450*/  @!P5 LOP3.LUT R7, RZ, R19, RZ, 0x33, !PT ;  /* 0x00000013ff07d212 */ /* 0x000fce00078e33ff */
[----:B------:R-:W-:-:S04]  /*2460*/  @!P3 LOP3.LUT R4, RZ, R20, RZ, 0x33, !PT ;  /* 0x00000014ff04b212 */ /* 0x000fc800078e33ff */
[----:B------:R-:W-:-:S05]  /*2470*/  IADD3 R4, PT, PT, -R7, R4, RZ ;  /* 0x0000000407047210 */ /* 0x000fca0007ffe1ff */
[----:B------:R-:W-:-:S04]  /*2480*/  IMAD R5, R5, R4, RZ ;  /* 0x0000000405057224 */ /* 0x000fc800078e02ff */
[----:B------:R-:W-:-:S05]  /*2490*/  IMAD R5, R4, R5, RZ ;  /* 0x0000000504057224 */ /* 0x000fca00078e02ff */
[----:B------:R-:W-:Y:S02]  /*24a0*/  ISETP.GE.AND P3, PT, R5, R0, PT ;  /* 0x000000000500720c */ /* 0x000fe40003f66270 */
[----:B------:R-:W-:Y:S02]  /*24b0*/  VIMNMX R0, PT, PT, R0, R5, !PT ;  /* 0x0000000500007248 */ /* 0x000fe40007fe0100 */
[----:B------:R-:W-:-:S09]  /*24c0*/  SEL R8, R8, R21, !P3 ;  /* 0x0000001508087207 */ /* 0x000fd20005800000 */
.L_x_3:
[----:B------:R-:W-:Y:S01]  /*24d0*/  IADD3 R19, PT, PT, R11, 0x2, RZ ;  /* 0x000000020b137810 */ /* 0x000fe20007ffe0ff */
[----:B------:R-:W-:Y:S06]  /*24e0*/  @!P2 BRA `(.L_x_4) ;  /* 0x0000000000e0a947 */ /* 0x000fec0003800000 */
[----:B------:R-:W-:Y:S02]  /*24f0*/  IABS R21, R15 ;  /* 0x0000000f00157213 */ /* 0x000fe40000000000 */
[----:B------:R-:W-:Y:S02]  /*2500*/  IABS R20, R18 ;  /* 0x0000001200147213 */ /* 0x000fe40000000000 */
[----:B------:R-:W0:Y:S08]  /*2510*/  I2F.RP R22, R21 ;  /* 0x0000001500167306 */ /* 0x000e300000209400 */
[----:B------:R-:W2:Y:S08]  /*2520*/  I2F.RP R23, R20 ;  /* 0x0000001400177306 */ /* 0x000eb00000209400 */
[----:B0-----:R-:W0:Y:S08]  /*2530*/  MUFU.RCP R22, R22 ;  /* 0x0000001600167308 */ /* 0x001e300000001000 */
[----:B--2---:R-:W2:Y:S01]  /*2540*/  MUFU.RCP R23, R23 ;  /* 0x0000001700177308 */ /* 0x004ea20000001000 */
[----:B0-----:R-:W-:-:S02]  /*2550*/  IADD3 R4, PT, PT, R22, 0xffffffe, RZ ;  /* 0x0ffffffe16047810 */ /* 0x001fc40007ffe0ff */
[----:B------:R-:W-:-:S05]  /*2560*/  IABS R22, R17 ;  /* 0x0000001100167213 */ /* 0x000fca0000000000 */
[----:B------:R0:W3:Y:S01]  /*2570*/  F2I.FTZ.U32.TRUNC.NTZ R5, R4 ;  /* 0x0000000400057305 */ /* 0x0000e2000021f000 */
[----:B--2---:R-:W-:-:S07]  /*2580*/  VIADD R6, R23, 0xffffffe ;  /* 0x0ffffffe17067836 */ /* 0x004fce0000000000 */
[----:B------:R2:W4:Y:S01]  /*2590*/  F2I.FTZ.U32.TRUNC.NTZ R7, R6 ;  /* 0x0000000600077305 */ /* 0x000522000021f000 */
[----:B0-----:R-:W-:Y:S01]  /*25a0*/  HFMA2 R4, -RZ, RZ, 0, 0 ;  /* 0x00000000ff047431 */ /* 0x001fe200000001ff */
[----:B---3--:R-:W-:Y:S02]  /*25b0*/  IADD3 R24, PT, PT, RZ, -R5, RZ ;  /* 0x80000005ff187210 */ /* 0x008fe40007ffe0ff */
[----:B--2---:R-:W-:-:S03]  /*25c0*/  MOV R6, RZ ;  /* 0x000000ff00067202 */ /* 0x004fc60000000f00 */
[----:B------:R-:W-:Y:S01]  /*25d0*/  IMAD R25, R24, R21, RZ ;  /* 0x0000001518197224 */ /* 0x000fe200078e02ff */
[----:B------:R-:W-:Y:S02]  /*25e0*/  IABS R24, R15 ;  /* 0x0000000f00187213 */ /* 0x000fe40000000000 */
[----:B----4-:R-:W-:Y:S01]  /*25f0*/  IADD3 R27, PT, PT, RZ, -R7, RZ ;  /* 0x80000007ff1b7210 */ /* 0x010fe20007ffe0ff */
[----:B------:R-:W-:Y:S01]  /*2600*/  IMAD.HI.U32 R4, R5, R25, R4 ;  /* 0x0000001905047227 */ /* 0x000fe200078e0004 */
[----:B------:R-:W-:-:S03]  /*2610*/  IADD3 R25, PT, PT, RZ, -R24, RZ ;  /* 0x80000018ff197210 */ /* 0x000fc60007ffe0ff */
[----:B------:R-:W-:Y:S02]  /*2620*/  IMAD R23, R27, R20, RZ ;  /* 0x000000141b177224 */ /* 0x000fe400078e02ff */
[----:B-1----:R-:W-:Y:S02]  /*2630*/  IMAD.IADD R5, R12, 0x1, -R17 ;  /* 0x000000010c057824 */ /* 0x002fe400078e0a11 */
[----:B------:R-:W-:-:S04]  /*2640*/  IMAD.HI.U32 R4, R4, R22, RZ ;  /* 0x0000001604047227 */ /* 0x000fc800078e00ff */
[----:B------:R-:W-:Y:S01]  /*2650*/  IMAD.HI.U32 R6, R7, R23, R6 ;  /* 0x0000001707067227 */ /* 0x000fe200078e0006 */
[-C--:B------:R-:W-:Y:S02]  /*2660*/  IABS R23, R18.reuse ;  /* 0x0000001200177213 */ /* 0x080fe40000000000 */
[----:B------:R-:W-:Y:S01]  /*2670*/  IABS R7, R5 ;  /* 0x0000000500077213 */ /* 0x000fe20000000000 */
[----:B------:R-:W-:Y:S01]  /*2680*/  IMAD R22, R4, R25, R22 ;  /* 0x0000001904167224 */ /* 0x000fe200078e0216 */
[----:B------:R-:W-:Y:S02]  /*2690*/  IADD3 R23, PT, PT, RZ, -R23, RZ ;  /* 0x80000017ff177210 */ /* 0x000fe40007ffe0ff */
[----:B------:R-:W-:Y:S01]  /*26a0*/  LOP3.LUT R5, R5, R18, RZ, 0x3c, !PT ;  /* 0x0000001205057212 */ /* 0x000fe200078e3cff */
[----:B------:R-:W-:Y:S01]  /*26b0*/  IMAD.HI.U32 R6, R6, R7, RZ ;  /* 0x0000000706067227 */ /* 0x000fe200078e00ff */
[----:B------:R-:W-:Y:S02]  /*26c0*/  ISETP.GT.U32.AND P3, PT, R21, R22, PT ;  /* 0x000000161500720c */ /* 0x000fe40003f64070 */
[----:B------:R-:W-:Y:S01]  /*26d0*/  ISETP.GE.AND P4, PT, R5, RZ, PT ;  /* 0x000000ff0500720c */ /* 0x000fe20003f86270 */
[----:B------:R-:W-:-:S02]  /*26e0*/  IMAD R7, R6, R23, R7 ;  /* 0x0000001706077224 */ /* 0x000fc400078e0207 */
[----:B------:R-:W-:-:S03]  /*26f0*/  IMAD R5, R15, R18, RZ ;  /* 0x000000120f057224 */ /* 0x000fc600078e02ff */
[----:B------:R-:W-:-:S05]  /*2700*/  ISETP.GT.U32.AND P5, PT, R20, R7, PT ;  /* 0x000000071400720c */ /* 0x000fca0003fa4070 */
[----:B------:R-:W-:Y:S01]  /*2710*/  @!P3 IADD3 R22, PT, PT, R22, -R21, RZ ;  /* 0x800000151616b210 */ /* 0x000fe20007ffe0ff */
[----:B------:R-:W-:-:S03]  /*2720*/  @!P3 VIADD R4, R4, 0x1 ;  /* 0x000000010404b836 */ /* 0x000fc60000000000 */
[----:B------:R-:W-:-:S04]  /*2730*/  ISETP.GE.U32.AND P6, PT, R22, R21, PT ;  /* 0x000000151600720c */ /* 0x000fc80003fc6070 */
[-C--:B------:R-:W-:Y:S02]  /*2740*/  @!P5 IADD3 R7, PT, PT, R7, -R20.reuse, RZ ;  /* 0x800000140707d210 */ /* 0x080fe40007ffe0ff */
[----:B------:R-:W-:Y:S02]  /*2750*/  @!P5 IADD3 R6, PT, PT, R6, 0x1, RZ ;  /* 0x000000010606d810 */ /* 0x000fe40007ffe0ff */
[----:B------:R-:W-:Y:S02]  /*2760*/  ISETP.GE.U32.AND P2, PT, R7, R20, PT ;  /* 0x000000140700720c */ /* 0x000fe40003f46070 */
[----:B------:R-:W-:Y:S02]  /*2770*/  LOP3.LUT R7, R17, R15, RZ, 0x3c, !PT ;  /* 0x0000000f11077212 */ /* 0x000fe400078e3cff */
[----:B------:R-:W-:Y:S02]  /*2780*/  ISETP.NE.AND P5, PT, R18, RZ, PT ;  /* 0x000000ff1200720c */ /* 0x000fe40003fa5270 */
[----:B------:R-:W-:-:S02]  /*2790*/  ISETP.GE.AND P3, PT, R7, RZ, PT ;  /* 0x000000ff0700720c */ /* 0x000fc40003f66270 */
[----:B------:R-:W-:Y:S02]  /*27a0*/  @P6 IADD3 R4, PT, PT, R4, 0x1, RZ ;  /* 0x0000000104046810 */ /* 0x000fe40007ffe0ff */
[----:B------:R-:W-:-:S03]  /*27b0*/  ISETP.NE.AND P6, PT, R15, RZ, PT ;  /* 0x000000ff0f00720c */ /* 0x000fc60003fc5270 */
[----:B------:R-:W-:-:S04]  /*27c0*/  @P2 IADD3 R6, PT, PT, R6, 0x1, RZ ;  /* 0x0000000106062810 */ /* 0x000fc80007ffe0ff */
[----:B------:R-:W-:Y:S02]  /*27d0*/  @!P4 IADD3 R6, PT, PT, -R6, RZ, RZ ;  /* 0x000000ff0606c210 */ /* 0x000fe40007ffe1ff */
[----:B------:R-:W-:Y:S01]  /*27e0*/  @!P3 IMAD.MOV R4, RZ, RZ, -R4 ;  /* 0x000000ffff04b224 */ /* 0x000fe200078e0a04 */
[----:B------:R-:W-:-:S03]  /*27f0*/  @!P5 LOP3.LUT R6, RZ, R18, RZ, 0x33, !PT ;  /* 0x00000012ff06d212 */ /* 0x000fc600078e33ff */
[----:B------:R-:W-:-:S04]  /*2800*/  @!P6 LOP3.LUT R4, RZ, R15, RZ, 0x33, !PT ;  /* 0x0000000fff04e212 */ /* 0x000fc800078e33ff */
[----:B------:R-:W-:-:S05]  /*2810*/  IADD3 R4, PT, PT, -R6, R4, RZ ;  /* 0x0000000406047210 */ /* 0x000fca0007ffe1ff */
[----:B------:R-:W-:-:S04]  /*2820*/  IMAD R5, R5, R4, RZ ;  /* 0x0000000405057224 */ /* 0x000fc800078e02ff */
[----:B------:R-:W-:-:S05]  /*2830*/  IMAD R5, R4, R5, RZ ;  /* 0x0000000504057224 */ /* 0x000fca00078e02ff */
[----:B------:R-:W-:Y:S02]  /*2840*/  ISETP.GE.AND P2, PT, R5, R0, PT ;  /* 0x000000000500720c */ /* 0x000fe40003f46270 */
[----:B------:R-:W-:Y:S02]  /*2850*/  VIMNMX R0, PT, PT, R0, R5, !PT ;  /* 0x0000000500007248 */ /* 0x000fe40007fe0100 */
[----:B------:R-:W-:-:S09]  /*2860*/  SEL R8, R8, R19, !P2 ;  /* 0x0000001308087207 */ /* 0x000fd20005000000 */
.L_x_4:
[----:B------:R-:W-:Y:S01]  /*2870*/  IMAD R17, R19, R2, R17 ;  /* 0x0000000213117224 */ /* 0x000fe200078e0211 */
        /* <DEDUP_REMOVED lines=11> */
[----:B------:R-:W-:Y:S01]  /*2930*/  IMAD.MOV R20, RZ, RZ, -R20 ;  /* 0x000000ffff147224 */ /* 0x000fe200078e0a14 */
[----:B--2---:R-:W-:Y:S02]  /*2940*/  IADD3 R4, PT, PT, R19, 0xffffffe, RZ ;  /* 0x0ffffffe13047810 */ /* 0x004fe40007ffe0ff */
[----:B-1----:R-:W-:-:S04]  /*2950*/  IADD3 R19, PT, PT, -R17, R12, RZ ;  /* 0x0000000c11137210 */ /* 0x002fc80007ffe1ff */
[----:B------:R1:W2:Y:S01]  /*2960*/  F2I.FTZ.U32.TRUNC.NTZ R5, R4 ;  /* 0x0000000400057305 */ /* 0x0002a2000021f000 */
[----:B0-----:R-:W-:Y:S02]  /*2970*/  MOV R6, RZ ;  /* 0x000000ff00067202 */ /* 0x001fe40000000f00 */
[----:B---3--:R-:W-:Y:S01]  /*2980*/  IADD3 R21, PT, PT, RZ, -R7, RZ ;  /* 0x80000007ff157210 */ /* 0x008fe20007ffe0ff */
[----:B-1----:R-:W-:-:S04]  /*2990*/  HFMA2 R4, -RZ, RZ, 0, 0 ;  /* 0x00000000ff047431 */ /* 0x002fc800000001ff */
[----:B------:R-:W-:Y:S02]  /*29a0*/  IMAD R21, R21, R18, RZ ;  /* 0x0000001215157224 */ /* 0x000fe400078e02ff */
[----:B--2---:R-:W-:Y:S02]  /*29b0*/  IMAD.MOV R22, RZ, RZ, -R5 ;  /* 0x000000ffff167224 */ /* 0x004fe400078e0a05 */
[----:B------:R-:W-:Y:S01]  /*29c0*/  IMAD.HI.U32 R6, R7, R21, R6 ;  /* 0x0000001507067227 */ /* 0x000fe200078e0006 */
[----:B------:R-:W-:Y:S02]  /*29d0*/  IABS R7, R16 ;  /* 0x0000001000077213 */ /* 0x000fe40000000000 */
[----:B------:R-:W-:Y:S01]  /*29e0*/  IABS R21, R17 ;  /* 0x0000001100157213 */ /* 0x000fe20000000000 */
[----:B------:R-:W-:Y:S01]  /*29f0*/  IMAD R23, R22, R15, RZ ;  /* 0x0000000f16177224 */ /* 0x000fe200078e02ff */
[----:B------:R-:W-:-:S03]  /*2a00*/  IADD3 R7, PT, PT, RZ, -R7, RZ ;  /* 0x80000007ff077210 */ /* 0x000fc60007ffe0ff */
[----:B------:R-:W-:Y:S01]  /*2a10*/  IMAD.HI.U32 R4, R5, R23, R4 ;  /* 0x0000001705047227 */ /* 0x000fe200078e0004 */
[----:B------:R-:W-:Y:S02]  /*2a20*/  IABS R5, R19 ;  /* 0x0000001300057213 */ /* 0x000fe40000000000 */
[----:B------:R-:W-:-:S03]  /*2a30*/  LOP3.LUT R19, R19, R16, RZ, 0x3c, !PT ;  /* 0x0000001013137212 */ /* 0x000fc600078e3cff */
[----:B------:R-:W-:Y:S01]  /*2a40*/  IMAD.HI.U32 R6, R6, R5, RZ ;  /* 0x0000000506067227 */ /* 0x000fe200078e00ff */
[----:B------:R-:W-:-:S03]  /*2a50*/  ISETP.GE.AND P4, PT, R19, RZ, PT ;  /* 0x000000ff1300720c */ /* 0x000fc60003f86270 */
[----:B------:R-:W-:-:S04]  /*2a60*/  IMAD.HI.U32 R4, R4, R21, RZ ;  /* 0x0000001504047227 */ /* 0x000fc800078e00ff */
[----:B------:R-:W-:Y:S02]  /*2a70*/  IMAD R5, R6, R7, R5 ;  /* 0x0000000706057224 */ /* 0x000fe400078e0205 */
[----:B------:R-:W-:-:S03]  /*2a80*/  IMAD R20, R4, R20, R21 ;  /* 0x0000001404147224 */ /* 0x000fc600078e0215 */
[----:B------:R-:W-:Y:S02]  /*2a90*/  ISETP.GT.U32.AND P5, PT, R18, R5, PT ;  /* 0x000000051200720c */ /* 0x000fe40003fa4070 */
[----:B------:R-:W-:-:S11]  /*2aa0*/  ISETP.GT.U32.AND P6, PT, R15, R20, PT ;  /* 0x000000140f00720c */ /* 0x000fd60003fc4070 */
[-C--:B------:R-:W-:Y:S02]  /*2ab0*/  @!P5 IADD3 R5, PT, PT, R5, -R18.reuse, RZ ;  /* 0x800000120505d210 */ /* 0x080fe40007ffe0ff */
[-C--:B------:R-:W-:Y:S01]  /*2ac0*/  @!P6 IADD3 R20, PT, PT, R20, -R15.reuse, RZ ;  /* 0x8000000f1414e210 */ /* 0x080fe20007ffe0ff */
[----:B------:R-:W-:Y:S01]  /*2ad0*/  @!P6 VIADD R4, R4, 0x1 ;  /* 0x000000010404e836 */ /* 0x000fe20000000000 */
[----:B------:R-:W-:Y:S02]  /*2ae0*/  ISETP.GE.U32.AND P0, PT, R5, R18, PT ;  /* 0x000000120500720c */ /* 0x000fe40003f06070 */
[----:B------:R-:W-:Y:S02]  /*2af0*/  ISETP.GE.U32.AND P2, PT, R20, R15, PT ;  /* 0x0000000f1400720c */ /* 0x000fe40003f46070 */
[----:B------:R-:W-:Y:S02]  /*2b00*/  LOP3.LUT R5, R17, R13, RZ, 0x3c, !PT ;  /* 0x0000000d11057212 */ /* 0x000fe400078e3cff */
[----:B------:R-:W-:-:S02]  /*2b10*/  @!P5 IADD3 R6, PT, PT, R6, 0x1, RZ ;  /* 0x000000010606d810 */ /* 0x000fc40007ffe0ff */
[----:B------:R-:W-:Y:S01]  /*2b20*/  ISETP.GE.AND P3, PT, R5, RZ, PT ;  /* 0x000000ff0500720c */ /* 0x000fe20003f66270 */
[C---:B------:R-:W-:Y:S01]  /*2b30*/  IMAD R5, R13.reuse, R16, RZ ;  /* 0x000000100d057224 */ /* 0x040fe200078e02ff */
[----:B------:R-:W-:Y:S02]  /*2b40*/  ISETP.NE.AND P5, PT, R16, RZ, PT ;  /* 0x000000ff1000720c */ /* 0x000fe40003fa5270 */
[----:B------:R-:W-:Y:S02]  /*2b50*/  ISETP.NE.AND P6, PT, R13, RZ, PT ;  /* 0x000000ff0d00720c */ /* 0x000fe40003fc5270 */
[----:B------:R-:W-:Y:S02]  /*2b60*/  @P0 IADD3 R6, PT, PT, R6, 0x1, RZ ;  /* 0x0000000106060810 */ /* 0x000fe40007ffe0ff */
[----:B------:R-:W-:Y:S02]  /*2b70*/  @P2 IADD3 R4, PT, PT, R4, 0x1, RZ ;  /* 0x0000000104042810 */ /* 0x000fe40007ffe0ff */
[----:B------:R-:W-:-:S03]  /*2b80*/  @!P4 IADD3 R6, PT, PT, -R6, RZ, RZ ;  /* 0x000000ff0606c210 */ /* 0x000fc60007ffe1ff */
[----:B------:R-:W-:Y:S02]  /*2b90*/  @!P3 IADD3 R4, PT, PT, -R4, RZ, RZ ;  /* 0x000000ff0404b210 */ /* 0x000fe40007ffe1ff */
[----:B------:R-:W-:Y:S02]  /*2ba0*/  @!P5 LOP3.LUT R6, RZ, R16, RZ, 0x33, !PT ;  /* 0x00000010ff06d212 */ /* 0x000fe400078e33ff */
[----:B------:R-:W-:-:S05]  /*2bb0*/  @!P6 LOP3.LUT R4, RZ, R13, RZ, 0x33, !PT ;  /* 0x0000000dff04e212 */ /* 0x000fca00078e33ff */
[----:B------:R-:W-:-:S04]  /*2bc0*/  IMAD.IADD R4, R4, 0x1, -R6 ;  /* 0x0000000104047824 */ /* 0x000fc800078e0a06 */
[----:B------:R-:W-:-:S04]  /*2bd0*/  IMAD R5, R5, R4, RZ ;  /* 0x0000000405057224 */ /* 0x000fc800078e02ff */
[----:B------:R-:W-:-:S05]  /*2be0*/  IMAD R5, R4, R5, RZ ;  /* 0x0000000504057224 */ /* 0x000fca00078e02ff */
[----:B------:R-:W-:Y:S02]  /*2bf0*/  ISETP.GE.AND P0, PT, R5, R0, PT ;  /* 0x000000000500720c */ /* 0x000fe40003f06270 */
[----:B------:R-:W-:Y:S02]  /*2c00*/  VIMNMX R0, PT, PT, R0, R5, !PT ;  /* 0x0000000500007248 */ /* 0x000fe40007fe0100 */
[----:B------:R-:W-:-:S09]  /*2c10*/  SEL R8, R8, R2, !P0 ;  /* 0x0000000208087207 */ /* 0x000fd20004000000 */
.L_x_5:
        /* <DEDUP_REMOVED lines=10> */
[----:B-1----:R-:W-:-:S05]  /*2cc0*/  IADD3 R13, PT, PT, -R17, R12, RZ ;  /* 0x0000000c110d7210 */ /* 0x002fca0007ffe1ff */
[----:B------:R0:W1:Y:S01]  /*2cd0*/  F2I.FTZ.U32.TRUNC.NTZ R3, R2 ;  /* 0x0000000200037305 */ /* 0x000062000021f000 */
[----:B--2---:R-:W-:-:S07]  /*2ce0*/  IADD3 R4, PT, PT, R15, 0xffffffe, RZ ;  /* 0x0ffffffe0f047810 */ /* 0x004fce0007ffe0ff */
[----:B------:R2:W3:Y:S01]  /*2cf0*/  F2I.FTZ.U32.TRUNC.NTZ R5, R4 ;  /* 0x0000000400057305 */ /* 0x0004e2000021f000 */
[----:B0-----:R-:W-:Y:S01]  /*2d00*/  HFMA2 R2, -RZ, RZ, 0, 0 ;  /* 0x00000000ff027431 */ /* 0x001fe200000001ff */
[----:B-1----:R-:W-:Y:S02]  /*2d10*/  IADD3 R16, PT, PT, RZ, -R3, RZ ;  /* 0x80000003ff107210 */ /* 0x002fe40007ffe0ff */
[----:B--2---:R-:W-:-:S03]  /*2d20*/  MOV R4, RZ ;  /* 0x000000ff00047202 */ /* 0x004fc60000000f00 */
[----:B------:R-:W-:Y:S01]  /*2d30*/  IMAD R19, R16, R7, RZ ;  /* 0x0000000710137224 */ /* 0x000fe200078e02ff */
[----:B------:R-:W-:Y:S01]  /*2d40*/  IABS R16, R9 ;  /* 0x0000000900107213 */ /* 0x000fe20000000000 */
[----:B---3--:R-:W-:Y:S02]  /*2d50*/  IMAD.MOV R21, RZ, RZ, -R5 ;  /* 0x000000ffff157224 */ /* 0x008fe400078e0a05 */
[----:B------:R-:W-:Y:S01]  /*2d60*/  IMAD.HI.U32 R2, R3, R19, R2 ;  /* 0x0000001303027227 */ /* 0x000fe200078e0002 */
[----:B------:R-:W-:Y:S02]  /*2d70*/  IABS R3, R13 ;  /* 0x0000000d00037213 */ /* 0x000fe40000000000 */
[----:B------:R-:W-:Y:S01]  /*2d80*/  IADD3 R16, PT, PT, RZ, -R16, RZ ;  /* 0x80000010ff107210 */ /* 0x000fe20007ffe0ff */
[----:B------:R-:W-:Y:S01]  /*2d90*/  IMAD R15, R21, R6, RZ ;  /* 0x00000006150f7224 */ /* 0x000fe200078e02ff */
[----:B------:R-:W-:-:S03]  /*2da0*/  LOP3.LUT R13, R13, R14, RZ, 0x3c, !PT ;  /* 0x0000000e0d0d7212 */ /* 0x000fc600078e3cff */
[----:B------:R-:W-:Y:S01]  /*2db0*/  IMAD.HI.U32 R4, R5, R15, R4 ;  /* 0x0000000f05047227 */ /* 0x000fe200078e0004 */
[----:B------:R-:W-:Y:S02]  /*2dc0*/  IABS R5, R14 ;  /* 0x0000000e00057213 */ /* 0x000fe40000000000 */
[----:B------:R-:W-:Y:S02]  /*2dd0*/  IABS R15, R17 ;  /* 0x00000011000f7213 */ /* 0x000fe40000000000 */
[----:B------:R-:W-:Y:S01]  /*2de0*/  ISETP.GE.AND P3, PT, R13, RZ, PT ;  /* 0x000000ff0d00720c */ /* 0x000fe20003f66270 */
[----:B------:R-:W-:Y:S02]  /*2df0*/  IMAD.MOV R5, RZ, RZ, -R5 ;  /* 0x000000ffff057224 */ /* 0x000fe400078e0a05 */
[----:B------:R-:W-:-:S04]  /*2e00*/  IMAD.HI.U32 R4, R4, R3, RZ ;  /* 0x0000000304047227 */ /* 0x000fc800078e00ff */
[----:B------:R-:W-:-:S04]  /*2e10*/  IMAD.HI.U32 R2, R2, R15, RZ ;  /* 0x0000000f02027227 */ /* 0x000fc800078e00ff */
[----:B------:R-:W-:Y:S02]  /*2e20*/  IMAD R3, R4, R5, R3 ;  /* 0x0000000504037224 */ /* 0x000fe400078e0203 */
[----:B------:R-:W-:-:S03]  /*2e30*/  IMAD R16, R2, R16, R15 ;  /* 0x0000001002107224 */ /* 0x000fc600078e020f */
[----:B------:R-:W-:Y:S02]  /*2e40*/  ISETP.GT.U32.AND P4, PT, R6, R3, PT ;  /* 0x000000030600720c */ /* 0x000fe40003f84070 */
[----:B------:R-:W-:-:S11]  /*2e50*/  ISETP.GT.U32.AND P5, PT, R7, R16, PT ;  /* 0x000000100700720c */ /* 0x000fd60003fa4070 */
[-C--:B------:R-:W-:Y:S02]  /*2e60*/  @!P4 IADD3 R3, PT, PT, R3, -R6.reuse, RZ ;  /* 0x800000060303c210 */ /* 0x080fe40007ffe0ff */
[-C--:B------:R-:W-:Y:S02]  /*2e70*/  @!P5 IADD3 R16, PT, PT, R16, -R7.reuse, RZ ;  /* 0x800000071010d210 */ /* 0x080fe40007ffe0ff */
[----:B------:R-:W-:Y:S02]  /*2e80*/  ISETP.GE.U32.AND P0, PT, R3, R6, PT ;  /* 0x000000060300720c */ /* 0x000fe40003f06070 */
[----:B------:R-:W-:Y:S02]  /*2e90*/  ISETP.GE.U32.AND P1, PT, R16, R7, PT ;  /* 0x000000071000720c */ /* 0x000fe40003f26070 */
[----:B------:R-:W-:Y:S02]  /*2ea0*/  LOP3.LUT R3, R17, R9, RZ, 0x3c, !PT ;  /* 0x0000000911037212 */ /* 0x000fe400078e3cff */
[----:B------:R-:W-:-:S02]  /*2eb0*/  @!P4 IADD3 R4, PT, PT, R4, 0x1, RZ ;  /* 0x000000010404c810 */ /* 0x000fc40007ffe0ff */
[----:B------:R-:W-:Y:S01]  /*2ec0*/  ISETP.GE.AND P2, PT, R3, RZ, PT ;  /* 0x000000ff0300720c */ /* 0x000fe20003f46270 */
[C---:B------:R-:W-:Y:S01]  /*2ed0*/  IMAD R3, R9.reuse, R14, RZ ;  /* 0x0000000e09037224 */ /* 0x040fe200078e02ff */
[----:B------:R-:W-:Y:S02]  /*2ee0*/  @!P5 IADD3 R2, PT, PT, R2, 0x1, RZ ;  /* 0x000000010202d810 */ /* 0x000fe40007ffe0ff */
[----:B------:R-:W-:Y:S01]  /*2ef0*/  ISETP.NE.AND P4, PT, R14, RZ, PT ;  /* 0x000000ff0e00720c */ /* 0x000fe20003f85270 */
[----:B------:R-:W-:Y:S01]  /*2f00*/  @P0 VIADD R4, R4, 0x1 ;  /* 0x0000000104040836 */ /* 0x000fe20000000000 */
[----:B------:R-:W-:Y:S02]  /*2f10*/  ISETP.NE.AND P5, PT, R9, RZ, PT ;  /* 0x000000ff0900720c */ /* 0x000fe40003fa5270 */
[----:B------:R-:W-:Y:S02]  /*2f20*/  @P1 IADD3 R2, PT, PT, R2, 0x1, RZ ;  /* 0x0000000102021810 */ /* 0x000fe40007ffe0ff */
[----:B------:R-:W-:-:S03]  /*2f30*/  @!P3 IADD3 R4, PT, PT, -R4, RZ, RZ ;  /* 0x000000ff0404b210 */ /* 0x000fc60007ffe1ff */
[----:B------:R-:W-:-:S04]  /*2f40*/  @!P2 IADD3 R2, PT, PT, -R2, RZ, RZ ;  /* 0x000000ff0202a210 */ /* 0x000fc80007ffe1ff */
[----:B------:R-:W-:Y:S02]  /*2f50*/  @!P4 LOP3.LUT R4, RZ, R14, RZ, 0x33, !PT ;  /* 0x0000000eff04c212 */ /* 0x000fe400078e33ff */
[----:B------:R-:W-:-:S04]  /*2f60*/  @!P5 LOP3.LUT R2, RZ, R9, RZ, 0x33, !PT ;  /* 0x00000009ff02d212 */ /* 0x000fc800078e33ff */
[----:B------:R-:W-:-:S05]  /*2f70*/  IADD3 R2, PT, PT, -R4, R2, RZ ;  /* 0x0000000204027210 */ /* 0x000fca0007ffe1ff */
[----:B------:R-:W-:-:S04]  /*2f80*/  IMAD R3, R3, R2, RZ ;  /* 0x0000000203037224 */ /* 0x000fc800078e02ff */
[----:B------:R-:W-:-:S05]  /*2f90*/  IMAD R3, R2, R3, RZ ;  /* 0x0000000302037224 */ /* 0x000fca00078e02ff */
[----:B------:R-:W-:Y:S02]  /*2fa0*/  ISETP.GE.AND P0, PT, R3, R0, PT ;  /* 0x000000000300720c */ /* 0x000fe40003f06270 */
[----:B------:R-:W-:Y:S02]  /*2fb0*/  VIMNMX R0, PT, PT, R0, R3, !PT ;  /* 0x0000000300007248 */ /* 0x000fe40007fe0100 */
[----:B------:R-:W-:-:S09]  /*2fc0*/  SEL R8, R8, R11, !P0 ;  /* 0x0000000b08087207 */ /* 0x000fd20004000000 */
.L_x_6:
[----:B------:R-:W-:Y:S01]  /*2fd0*/  UIADD3 UR4, UPT, UPT, UR4, 0x10, URZ ;  /* 0x0000001004047890 */ /* 0x000fe2000fffe0ff */
[----:B------:R-:W-:Y:S11]  /*2fe0*/  BRA.U UP0, `(.L_x_7) ;  /* 0xffffffed00f87547 */ /* 0x000ff6000b83ffff */
[----:B------:R-:W0:Y:S01]  /*2ff0*/  S2UR UR5, SR_CgaCtaId ;  /* 0x00000000000579c3 */ /* 0x000e220000008800 */
[----:B------:R-:W-:-:S07]  /*3000*/  UMOV UR4, 0x400 ;  /* 0x0000040000047882 */ /* 0x000fce0000000000 */
[----:B------:R-:W2:Y:S01]  /*3010*/  LDC.64 R2, c[0x0][0x398] ;  /* 0x0000e600ff027b82 */ /* 0x000ea20000000a00 */
[----:B0-----:R-:W-:-:S09]  /*3020*/  ULEA UR4, UR5, UR4, 0x18 ;  /* 0x0000000405047291 */ /* 0x001fd2000f8ec0ff */
[----:B------:R-:W-:Y:S04]  /*3030*/  STS [UR4+0x40c], R9 ;  /* 0x00040c09ff007988 */ /* 0x000fe80008000804 */
[----:B------:R-:W-:Y:S01]  /*3040*/  STS [UR4+0x404], R17 ;  /* 0x00040411ff007988 */ /* 0x000fe20008000804 */
[----:B------:R-:W-:Y:S06]  /*3050*/  BAR.SYNC.DEFER_BLOCKING 0x0 ;  /* 0x0000000000007b1d */ /* 0x000fec0000010000 */
[----:B--2---:R-:W-:Y:S01]  /*3060*/  STG.E desc[UR6][R2.64], R8 ;  /* 0x0000000802007986 */ /* 0x004fe2000c101906 */
[----:B------:R-:W-:Y:S05]  /*3070*/  EXIT ;  /* 0x000000000000794d */ /* 0x000fea0003800000 */
.L_x_8:
        /* <DEDUP_REMOVED lines=16> */
.L_x_10:


//--------------------- .nv.shared.reserved.0     --------------------------
	.section	.nv.shared.reserved.0,"aw",@nobits
	.weak		__nv_reservedSMEM_offset_0_alias
	.size		__nv_reservedSMEM_offset_0_alias, 0, 64
	.other		__nv_reservedSMEM_offset_0_alias,@"STO_CUDA_RESERVED_SHARED STV_DEFAULT"
__nv_reservedSMEM_offset_0_alias:
	.zero		0
	.zero		64


//--------------------- .nv.shared._Z12computeLevelmmPhPi --------------------------
	.section	.nv.shared._Z12computeLevelmmPhPi,"aw",@nobits
	.sectionflags	@""
	.align	4
.nv.shared._Z12computeLevelmmPhPi:
	.zero		2064


//--------------------- .nv.constant0._Z14thresholdImagemmPhPiS_ --------------------------
	.section	.nv.constant0._Z14thresholdImagemmPhPiS_,"a",@progbits
	.sectionflags	@""
	.align	4
.nv.constant0._Z14thresholdImagemmPhPiS_:
	.zero		936


//--------------------- .nv.constant0._Z12computeLevelmmPhPi --------------------------
	.section	.nv.constant0._Z12computeLevelmmPhPi,"a",@progbits
	.sectionflags	@""
	.align	4
.nv.constant0._Z12computeLevelmmPhPi:
	.zero		928


//--------------------- SYMBOLS --------------------------

	.type		.nv.reservedSmem.offset0,@object
	.size		.nv.reservedSmem.offset0,0x4
	.type		.nv.reservedSmem.cap,@object
	.size		.nv.reservedSmem.cap,0x4
